//
// Generated by NVIDIA NVVM Compiler
//
// Compiler Build ID: CL-36424714
// Cuda compilation tools, release 13.0, V13.0.88
// Based on NVVM 20.0.0
//

.version 9.0
.target sm_100
.address_size 64

	// .globl	_Z9bootstrapPjPiP17curandStateXORWOW
.global .align 4 .b8 precalc_xorwow_matrix[102400];
.global .align 4 .b8 precalc_xorwow_offset_matrix[102400];
.global .align 4 .b8 mrg32k3aM1[2304];
.global .align 4 .b8 mrg32k3aM2[2304];
.global .align 4 .b8 mrg32k3aM1SubSeq[2016];
.global .align 4 .b8 mrg32k3aM2SubSeq[2016];
.global .align 4 .b8 mrg32k3aM1Seq[2304];
.global .align 4 .b8 mrg32k3aM2Seq[2304];
.const .align 8 .b8 __cr_lgamma_table[72];

.visible .entry _Z9bootstrapPjPiP17curandStateXORWOW(
	.param .u64 .ptr .align 1 _Z9bootstrapPjPiP17curandStateXORWOW_param_0,
	.param .u64 .ptr .align 1 _Z9bootstrapPjPiP17curandStateXORWOW_param_1,
	.param .u64 .ptr .align 1 _Z9bootstrapPjPiP17curandStateXORWOW_param_2
)
{
	.local .align 8 .b8 	__local_depot0[48];
	.reg .b64 	%SP;
	.reg .b64 	%SPL;
	.reg .pred 	%p<63>;
	.reg .b32 	%r<1201>;
	.reg .b32 	%f<2>;
	.reg .b64 	%rd<35>;
	.reg .b64 	%fd<2>;

	mov.u64 	%SPL, __local_depot0;
	ld.param.u64 	%rd10, [_Z9bootstrapPjPiP17curandStateXORWOW_param_0];
	ld.param.u64 	%rd11, [_Z9bootstrapPjPiP17curandStateXORWOW_param_1];
	ld.param.u64 	%rd12, [_Z9bootstrapPjPiP17curandStateXORWOW_param_2];
	cvta.to.global.u64 	%rd13, %rd12;
	add.u64 	%rd1, %SPL, 0;
	mov.u32 	%r539, %tid.x;
	mov.u32 	%r540, %ctaid.x;
	mov.u32 	%r541, %ntid.x;
	mad.lo.s32 	%r542, %r540, %r541, %r539;
	cvt.u64.u32 	%rd2, %r542;
	mul.wide.u32 	%rd15, %r542, 48;
	add.s64 	%rd16, %rd13, %rd15;
	ld.global.v2.u32 	{%r543, %r544}, [%rd16+24];
	ld.global.f32 	%f1, [%rd16+32];
	ld.global.f64 	%fd1, [%rd16+40];
	st.local.v2.u32 	[%rd1+24], {%r543, %r544};
	st.local.f32 	[%rd1+32], %f1;
	st.local.f64 	[%rd1+40], %fd1;
	mov.b32 	%r937, 1593684748;
	mov.b32 	%r545, 832094735;
	st.local.v2.u32 	[%rd1], {%r545, %r937};
	mov.b32 	%r546, -123459836;
	mov.b32 	%r547, 1111207954;
	st.local.v2.u32 	[%rd1+8], {%r547, %r546};
	mov.b32 	%r933, 1476011280;
	mov.b32 	%r548, -589760388;
	st.local.v2.u32 	[%rd1+16], {%r548, %r933};
	setp.eq.s32 	%p1, %r542, 0;
	@%p1 bra 	$L__BB0_115;
	mov.b32 	%r920, 0;
	mov.b32 	%r937, 1593684748;
	mov.b32 	%r933, 1476011280;
	mov.u64 	%rd34, %rd2;
$L__BB0_2:
	mov.u64 	%rd3, %rd34;
	and.b64  	%rd4, %rd3, 3;
	setp.eq.s64 	%p2, %rd4, 0;
	@%p2 bra 	$L__BB0_114;
	mul.wide.u32 	%rd17, %r920, 3200;
	mov.u64 	%rd18, precalc_xorwow_offset_matrix;
	add.s64 	%rd5, %rd18, %rd17;
	mov.b32 	%r933, 0;
	mov.u32 	%r934, %r933;
	mov.u32 	%r935, %r933;
	mov.u32 	%r936, %r933;
	mov.u32 	%r937, %r933;
	mov.u32 	%r926, %r933;
$L__BB0_4:
	mul.wide.u32 	%rd19, %r926, 4;
	add.s64 	%rd20, %rd1, %rd19;
	ld.local.u32 	%r10, [%rd20+4];
	shl.b32 	%r11, %r926, 5;
	mov.b32 	%r932, 0;
$L__BB0_5:
	.pragma "nounroll";
	shr.u32 	%r554, %r10, %r932;
	and.b32  	%r555, %r554, 1;
	setp.eq.b32 	%p3, %r555, 1;
	not.pred 	%p4, %p3;
	add.s32 	%r556, %r11, %r932;
	mul.lo.s32 	%r557, %r556, 5;
	mul.wide.u32 	%rd21, %r557, 4;
	add.s64 	%rd6, %rd5, %rd21;
	@%p4 bra 	$L__BB0_7;
	ld.global.u32 	%r558, [%rd6];
	xor.b32  	%r937, %r937, %r558;
	ld.global.u32 	%r559, [%rd6+4];
	xor.b32  	%r936, %r936, %r559;
	ld.global.u32 	%r560, [%rd6+8];
	xor.b32  	%r935, %r935, %r560;
	ld.global.u32 	%r561, [%rd6+12];
	xor.b32  	%r934, %r934, %r561;
	ld.global.u32 	%r562, [%rd6+16];
	xor.b32  	%r933, %r933, %r562;
$L__BB0_7:
	and.b32  	%r564, %r554, 2;
	setp.eq.s32 	%p5, %r564, 0;
	@%p5 bra 	$L__BB0_9;
	ld.global.u32 	%r565, [%rd6+20];
	xor.b32  	%r937, %r937, %r565;
	ld.global.u32 	%r566, [%rd6+24];
	xor.b32  	%r936, %r936, %r566;
	ld.global.u32 	%r567, [%rd6+28];
	xor.b32  	%r935, %r935, %r567;
	ld.global.u32 	%r568, [%rd6+32];
	xor.b32  	%r934, %r934, %r568;
	ld.global.u32 	%r569, [%rd6+36];
	xor.b32  	%r933, %r933, %r569;
$L__BB0_9:
	and.b32  	%r571, %r554, 4;
	setp.eq.s32 	%p6, %r571, 0;
	@%p6 bra 	$L__BB0_11;
	ld.global.u32 	%r572, [%rd6+40];
	xor.b32  	%r937, %r937, %r572;
	ld.global.u32 	%r573, [%rd6+44];
	xor.b32  	%r936, %r936, %r573;
	ld.global.u32 	%r574, [%rd6+48];
	xor.b32  	%r935, %r935, %r574;
	ld.global.u32 	%r575, [%rd6+52];
	xor.b32  	%r934, %r934, %r575;
	ld.global.u32 	%r576, [%rd6+56];
	xor.b32  	%r933, %r933, %r576;
$L__BB0_11:
	and.b32  	%r578, %r554, 8;
	setp.eq.s32 	%p7, %r578, 0;
	@%p7 bra 	$L__BB0_13;
	ld.global.u32 	%r579, [%rd6+60];
	xor.b32  	%r937, %r937, %r579;
	ld.global.u32 	%r580, [%rd6+64];
	xor.b32  	%r936, %r936, %r580;
	ld.global.u32 	%r581, [%rd6+68];
	xor.b32  	%r935, %r935, %r581;
	ld.global.u32 	%r582, [%rd6+72];
	xor.b32  	%r934, %r934, %r582;
	ld.global.u32 	%r583, [%rd6+76];
	xor.b32  	%r933, %r933, %r583;
$L__BB0_13:
	and.b32  	%r585, %r554, 16;
	setp.eq.s32 	%p8, %r585, 0;
	@%p8 bra 	$L__BB0_15;
	ld.global.u32 	%r586, [%rd6+80];
	xor.b32  	%r937, %r937, %r586;
	ld.global.u32 	%r587, [%rd6+84];
	xor.b32  	%r936, %r936, %r587;
	ld.global.u32 	%r588, [%rd6+88];
	xor.b32  	%r935, %r935, %r588;
	ld.global.u32 	%r589, [%rd6+92];
	xor.b32  	%r934, %r934, %r589;
	ld.global.u32 	%r590, [%rd6+96];
	xor.b32  	%r933, %r933, %r590;
$L__BB0_15:
	and.b32  	%r592, %r554, 32;
	setp.eq.s32 	%p9, %r592, 0;
	@%p9 bra 	$L__BB0_17;
	ld.global.u32 	%r593, [%rd6+100];
	xor.b32  	%r937, %r937, %r593;
	ld.global.u32 	%r594, [%rd6+104];
	xor.b32  	%r936, %r936, %r594;
	ld.global.u32 	%r595, [%rd6+108];
	xor.b32  	%r935, %r935, %r595;
	ld.global.u32 	%r596, [%rd6+112];
	xor.b32  	%r934, %r934, %r596;
	ld.global.u32 	%r597, [%rd6+116];
	xor.b32  	%r933, %r933, %r597;
$L__BB0_17:
	and.b32  	%r599, %r554, 64;
	setp.eq.s32 	%p10, %r599, 0;
	@%p10 bra 	$L__BB0_19;
	ld.global.u32 	%r600, [%rd6+120];
	xor.b32  	%r937, %r937, %r600;
	ld.global.u32 	%r601, [%rd6+124];
	xor.b32  	%r936, %r936, %r601;
	ld.global.u32 	%r602, [%rd6+128];
	xor.b32  	%r935, %r935, %r602;
	ld.global.u32 	%r603, [%rd6+132];
	xor.b32  	%r934, %r934, %r603;
	ld.global.u32 	%r604, [%rd6+136];
	xor.b32  	%r933, %r933, %r604;
$L__BB0_19:
	and.b32  	%r606, %r554, 128;
	setp.eq.s32 	%p11, %r606, 0;
	@%p11 bra 	$L__BB0_21;
	ld.global.u32 	%r607, [%rd6+140];
	xor.b32  	%r937, %r937, %r607;
	ld.global.u32 	%r608, [%rd6+144];
	xor.b32  	%r936, %r936, %r608;
	ld.global.u32 	%r609, [%rd6+148];
	xor.b32  	%r935, %r935, %r609;
	ld.global.u32 	%r610, [%rd6+152];
	xor.b32  	%r934, %r934, %r610;
	ld.global.u32 	%r611, [%rd6+156];
	xor.b32  	%r933, %r933, %r611;
$L__BB0_21:
	and.b32  	%r613, %r554, 256;
	setp.eq.s32 	%p12, %r613, 0;
	@%p12 bra 	$L__BB0_23;
	ld.global.u32 	%r614, [%rd6+160];
	xor.b32  	%r937, %r937, %r614;
	ld.global.u32 	%r615, [%rd6+164];
	xor.b32  	%r936, %r936, %r615;
	ld.global.u32 	%r616, [%rd6+168];
	xor.b32  	%r935, %r935, %r616;
	ld.global.u32 	%r617, [%rd6+172];
	xor.b32  	%r934, %r934, %r617;
	ld.global.u32 	%r618, [%rd6+176];
	xor.b32  	%r933, %r933, %r618;
$L__BB0_23:
	and.b32  	%r620, %r554, 512;
	setp.eq.s32 	%p13, %r620, 0;
	@%p13 bra 	$L__BB0_25;
	ld.global.u32 	%r621, [%rd6+180];
	xor.b32  	%r937, %r937, %r621;
	ld.global.u32 	%r622, [%rd6+184];
	xor.b32  	%r936, %r936, %r622;
	ld.global.u32 	%r623, [%rd6+188];
	xor.b32  	%r935, %r935, %r623;
	ld.global.u32 	%r624, [%rd6+192];
	xor.b32  	%r934, %r934, %r624;
	ld.global.u32 	%r625, [%rd6+196];
	xor.b32  	%r933, %r933, %r625;
$L__BB0_25:
	and.b32  	%r627, %r554, 1024;
	setp.eq.s32 	%p14, %r627, 0;
	@%p14 bra 	$L__BB0_27;
	ld.global.u32 	%r628, [%rd6+200];
	xor.b32  	%r937, %r937, %r628;
	ld.global.u32 	%r629, [%rd6+204];
	xor.b32  	%r936, %r936, %r629;
	ld.global.u32 	%r630, [%rd6+208];
	xor.b32  	%r935, %r935, %r630;
	ld.global.u32 	%r631, [%rd6+212];
	xor.b32  	%r934, %r934, %r631;
	ld.global.u32 	%r632, [%rd6+216];
	xor.b32  	%r933, %r933, %r632;
$L__BB0_27:
	and.b32  	%r634, %r554, 2048;
	setp.eq.s32 	%p15, %r634, 0;
	@%p15 bra 	$L__BB0_29;
	ld.global.u32 	%r635, [%rd6+220];
	xor.b32  	%r937, %r937, %r635;
	ld.global.u32 	%r636, [%rd6+224];
	xor.b32  	%r936, %r936, %r636;
	ld.global.u32 	%r637, [%rd6+228];
	xor.b32  	%r935, %r935, %r637;
	ld.global.u32 	%r638, [%rd6+232];
	xor.b32  	%r934, %r934, %r638;
	ld.global.u32 	%r639, [%rd6+236];
	xor.b32  	%r933, %r933, %r639;
$L__BB0_29:
	and.b32  	%r641, %r554, 4096;
	setp.eq.s32 	%p16, %r641, 0;
	@%p16 bra 	$L__BB0_31;
	ld.global.u32 	%r642, [%rd6+240];
	xor.b32  	%r937, %r937, %r642;
	ld.global.u32 	%r643, [%rd6+244];
	xor.b32  	%r936, %r936, %r643;
	ld.global.u32 	%r644, [%rd6+248];
	xor.b32  	%r935, %r935, %r644;
	ld.global.u32 	%r645, [%rd6+252];
	xor.b32  	%r934, %r934, %r645;
	ld.global.u32 	%r646, [%rd6+256];
	xor.b32  	%r933, %r933, %r646;
$L__BB0_31:
	and.b32  	%r648, %r554, 8192;
	setp.eq.s32 	%p17, %r648, 0;
	@%p17 bra 	$L__BB0_33;
	ld.global.u32 	%r649, [%rd6+260];
	xor.b32  	%r937, %r937, %r649;
	ld.global.u32 	%r650, [%rd6+264];
	xor.b32  	%r936, %r936, %r650;
	ld.global.u32 	%r651, [%rd6+268];
	xor.b32  	%r935, %r935, %r651;
	ld.global.u32 	%r652, [%rd6+272];
	xor.b32  	%r934, %r934, %r652;
	ld.global.u32 	%r653, [%rd6+276];
	xor.b32  	%r933, %r933, %r653;
$L__BB0_33:
	and.b32  	%r655, %r554, 16384;
	setp.eq.s32 	%p18, %r655, 0;
	@%p18 bra 	$L__BB0_35;
	ld.global.u32 	%r656, [%rd6+280];
	xor.b32  	%r937, %r937, %r656;
	ld.global.u32 	%r657, [%rd6+284];
	xor.b32  	%r936, %r936, %r657;
	ld.global.u32 	%r658, [%rd6+288];
	xor.b32  	%r935, %r935, %r658;
	ld.global.u32 	%r659, [%rd6+292];
	xor.b32  	%r934, %r934, %r659;
	ld.global.u32 	%r660, [%rd6+296];
	xor.b32  	%r933, %r933, %r660;
$L__BB0_35:
	and.b32  	%r662, %r554, 32768;
	setp.eq.s32 	%p19, %r662, 0;
	@%p19 bra 	$L__BB0_37;
	ld.global.u32 	%r663, [%rd6+300];
	xor.b32  	%r937, %r937, %r663;
	ld.global.u32 	%r664, [%rd6+304];
	xor.b32  	%r936, %r936, %r664;
	ld.global.u32 	%r665, [%rd6+308];
	xor.b32  	%r935, %r935, %r665;
	ld.global.u32 	%r666, [%rd6+312];
	xor.b32  	%r934, %r934, %r666;
	ld.global.u32 	%r667, [%rd6+316];
	xor.b32  	%r933, %r933, %r667;
$L__BB0_37:
	add.s32 	%r932, %r932, 16;
	setp.ne.s32 	%p20, %r932, 32;
	@%p20 bra 	$L__BB0_5;
	mad.lo.s32 	%r668, %r926, -31, %r11;
	add.s32 	%r926, %r668, 1;
	setp.ne.s32 	%p21, %r926, 5;
	@%p21 bra 	$L__BB0_4;
	st.local.u32 	[%rd1+4], %r937;
	st.local.v2.u32 	[%rd1+8], {%r936, %r935};
	st.local.v2.u32 	[%rd1+16], {%r934, %r933};
	setp.eq.s64 	%p22, %rd4, 1;
	@%p22 bra 	$L__BB0_114;
	mov.b32 	%r933, 0;
	mov.u32 	%r1026, %r933;
	mov.u32 	%r1027, %r933;
	mov.u32 	%r1028, %r933;
	mov.u32 	%r937, %r933;
	mov.u32 	%r1018, %r933;
$L__BB0_41:
	mul.wide.u32 	%rd22, %r1018, 4;
	add.s64 	%rd23, %rd1, %rd22;
	ld.local.u32 	%r186, [%rd23+4];
	shl.b32 	%r187, %r1018, 5;
	mov.b32 	%r1024, 0;
$L__BB0_42:
	.pragma "nounroll";
	shr.u32 	%r671, %r186, %r1024;
	and.b32  	%r672, %r671, 1;
	setp.eq.b32 	%p23, %r672, 1;
	not.pred 	%p24, %p23;
	add.s32 	%r673, %r187, %r1024;
	mul.lo.s32 	%r674, %r673, 5;
	mul.wide.u32 	%rd24, %r674, 4;
	add.s64 	%rd7, %rd5, %rd24;
	@%p24 bra 	$L__BB0_44;
	ld.global.u32 	%r675, [%rd7];
	xor.b32  	%r937, %r937, %r675;
	ld.global.u32 	%r676, [%rd7+4];
	xor.b32  	%r1028, %r1028, %r676;
	ld.global.u32 	%r677, [%rd7+8];
	xor.b32  	%r1027, %r1027, %r677;
	ld.global.u32 	%r678, [%rd7+12];
	xor.b32  	%r1026, %r1026, %r678;
	ld.global.u32 	%r679, [%rd7+16];
	xor.b32  	%r933, %r933, %r679;
$L__BB0_44:
	and.b32  	%r681, %r671, 2;
	setp.eq.s32 	%p25, %r681, 0;
	@%p25 bra 	$L__BB0_46;
	ld.global.u32 	%r682, [%rd7+20];
	xor.b32  	%r937, %r937, %r682;
	ld.global.u32 	%r683, [%rd7+24];
	xor.b32  	%r1028, %r1028, %r683;
	ld.global.u32 	%r684, [%rd7+28];
	xor.b32  	%r1027, %r1027, %r684;
	ld.global.u32 	%r685, [%rd7+32];
	xor.b32  	%r1026, %r1026, %r685;
	ld.global.u32 	%r686, [%rd7+36];
	xor.b32  	%r933, %r933, %r686;
$L__BB0_46:
	and.b32  	%r688, %r671, 4;
	setp.eq.s32 	%p26, %r688, 0;
	@%p26 bra 	$L__BB0_48;
	ld.global.u32 	%r689, [%rd7+40];
	xor.b32  	%r937, %r937, %r689;
	ld.global.u32 	%r690, [%rd7+44];
	xor.b32  	%r1028, %r1028, %r690;
	ld.global.u32 	%r691, [%rd7+48];
	xor.b32  	%r1027, %r1027, %r691;
	ld.global.u32 	%r692, [%rd7+52];
	xor.b32  	%r1026, %r1026, %r692;
	ld.global.u32 	%r693, [%rd7+56];
	xor.b32  	%r933, %r933, %r693;
$L__BB0_48:
	and.b32  	%r695, %r671, 8;
	setp.eq.s32 	%p27, %r695, 0;
	@%p27 bra 	$L__BB0_50;
	ld.global.u32 	%r696, [%rd7+60];
	xor.b32  	%r937, %r937, %r696;
	ld.global.u32 	%r697, [%rd7+64];
	xor.b32  	%r1028, %r1028, %r697;
	ld.global.u32 	%r698, [%rd7+68];
	xor.b32  	%r1027, %r1027, %r698;
	ld.global.u32 	%r699, [%rd7+72];
	xor.b32  	%r1026, %r1026, %r699;
	ld.global.u32 	%r700, [%rd7+76];
	xor.b32  	%r933, %r933, %r700;
$L__BB0_50:
	and.b32  	%r702, %r671, 16;
	setp.eq.s32 	%p28, %r702, 0;
	@%p28 bra 	$L__BB0_52;
	ld.global.u32 	%r703, [%rd7+80];
	xor.b32  	%r937, %r937, %r703;
	ld.global.u32 	%r704, [%rd7+84];
	xor.b32  	%r1028, %r1028, %r704;
	ld.global.u32 	%r705, [%rd7+88];
	xor.b32  	%r1027, %r1027, %r705;
	ld.global.u32 	%r706, [%rd7+92];
	xor.b32  	%r1026, %r1026, %r706;
	ld.global.u32 	%r707, [%rd7+96];
	xor.b32  	%r933, %r933, %r707;
$L__BB0_52:
	and.b32  	%r709, %r671, 32;
	setp.eq.s32 	%p29, %r709, 0;
	@%p29 bra 	$L__BB0_54;
	ld.global.u32 	%r710, [%rd7+100];
	xor.b32  	%r937, %r937, %r710;
	ld.global.u32 	%r711, [%rd7+104];
	xor.b32  	%r1028, %r1028, %r711;
	ld.global.u32 	%r712, [%rd7+108];
	xor.b32  	%r1027, %r1027, %r712;
	ld.global.u32 	%r713, [%rd7+112];
	xor.b32  	%r1026, %r1026, %r713;
	ld.global.u32 	%r714, [%rd7+116];
	xor.b32  	%r933, %r933, %r714;
$L__BB0_54:
	and.b32  	%r716, %r671, 64;
	setp.eq.s32 	%p30, %r716, 0;
	@%p30 bra 	$L__BB0_56;
	ld.global.u32 	%r717, [%rd7+120];
	xor.b32  	%r937, %r937, %r717;
	ld.global.u32 	%r718, [%rd7+124];
	xor.b32  	%r1028, %r1028, %r718;
	ld.global.u32 	%r719, [%rd7+128];
	xor.b32  	%r1027, %r1027, %r719;
	ld.global.u32 	%r720, [%rd7+132];
	xor.b32  	%r1026, %r1026, %r720;
	ld.global.u32 	%r721, [%rd7+136];
	xor.b32  	%r933, %r933, %r721;
$L__BB0_56:
	and.b32  	%r723, %r671, 128;
	setp.eq.s32 	%p31, %r723, 0;
	@%p31 bra 	$L__BB0_58;
	ld.global.u32 	%r724, [%rd7+140];
	xor.b32  	%r937, %r937, %r724;
	ld.global.u32 	%r725, [%rd7+144];
	xor.b32  	%r1028, %r1028, %r725;
	ld.global.u32 	%r726, [%rd7+148];
	xor.b32  	%r1027, %r1027, %r726;
	ld.global.u32 	%r727, [%rd7+152];
	xor.b32  	%r1026, %r1026, %r727;
	ld.global.u32 	%r728, [%rd7+156];
	xor.b32  	%r933, %r933, %r728;
$L__BB0_58:
	and.b32  	%r730, %r671, 256;
	setp.eq.s32 	%p32, %r730, 0;
	@%p32 bra 	$L__BB0_60;
	ld.global.u32 	%r731, [%rd7+160];
	xor.b32  	%r937, %r937, %r731;
	ld.global.u32 	%r732, [%rd7+164];
	xor.b32  	%r1028, %r1028, %r732;
	ld.global.u32 	%r733, [%rd7+168];
	xor.b32  	%r1027, %r1027, %r733;
	ld.global.u32 	%r734, [%rd7+172];
	xor.b32  	%r1026, %r1026, %r734;
	ld.global.u32 	%r735, [%rd7+176];
	xor.b32  	%r933, %r933, %r735;
$L__BB0_60:
	and.b32  	%r737, %r671, 512;
	setp.eq.s32 	%p33, %r737, 0;
	@%p33 bra 	$L__BB0_62;
	ld.global.u32 	%r738, [%rd7+180];
	xor.b32  	%r937, %r937, %r738;
	ld.global.u32 	%r739, [%rd7+184];
	xor.b32  	%r1028, %r1028, %r739;
	ld.global.u32 	%r740, [%rd7+188];
	xor.b32  	%r1027, %r1027, %r740;
	ld.global.u32 	%r741, [%rd7+192];
	xor.b32  	%r1026, %r1026, %r741;
	ld.global.u32 	%r742, [%rd7+196];
	xor.b32  	%r933, %r933, %r742;
$L__BB0_62:
	and.b32  	%r744, %r671, 1024;
	setp.eq.s32 	%p34, %r744, 0;
	@%p34 bra 	$L__BB0_64;
	ld.global.u32 	%r745, [%rd7+200];
	xor.b32  	%r937, %r937, %r745;
	ld.global.u32 	%r746, [%rd7+204];
	xor.b32  	%r1028, %r1028, %r746;
	ld.global.u32 	%r747, [%rd7+208];
	xor.b32  	%r1027, %r1027, %r747;
	ld.global.u32 	%r748, [%rd7+212];
	xor.b32  	%r1026, %r1026, %r748;
	ld.global.u32 	%r749, [%rd7+216];
	xor.b32  	%r933, %r933, %r749;
$L__BB0_64:
	and.b32  	%r751, %r671, 2048;
	setp.eq.s32 	%p35, %r751, 0;
	@%p35 bra 	$L__BB0_66;
	ld.global.u32 	%r752, [%rd7+220];
	xor.b32  	%r937, %r937, %r752;
	ld.global.u32 	%r753, [%rd7+224];
	xor.b32  	%r1028, %r1028, %r753;
	ld.global.u32 	%r754, [%rd7+228];
	xor.b32  	%r1027, %r1027, %r754;
	ld.global.u32 	%r755, [%rd7+232];
	xor.b32  	%r1026, %r1026, %r755;
	ld.global.u32 	%r756, [%rd7+236];
	xor.b32  	%r933, %r933, %r756;
$L__BB0_66:
	and.b32  	%r758, %r671, 4096;
	setp.eq.s32 	%p36, %r758, 0;
	@%p36 bra 	$L__BB0_68;
	ld.global.u32 	%r759, [%rd7+240];
	xor.b32  	%r937, %r937, %r759;
	ld.global.u32 	%r760, [%rd7+244];
	xor.b32  	%r1028, %r1028, %r760;
	ld.global.u32 	%r761, [%rd7+248];
	xor.b32  	%r1027, %r1027, %r761;
	ld.global.u32 	%r762, [%rd7+252];
	xor.b32  	%r1026, %r1026, %r762;
	ld.global.u32 	%r763, [%rd7+256];
	xor.b32  	%r933, %r933, %r763;
$L__BB0_68:
	and.b32  	%r765, %r671, 8192;
	setp.eq.s32 	%p37, %r765, 0;
	@%p37 bra 	$L__BB0_70;
	ld.global.u32 	%r766, [%rd7+260];
	xor.b32  	%r937, %r937, %r766;
	ld.global.u32 	%r767, [%rd7+264];
	xor.b32  	%r1028, %r1028, %r767;
	ld.global.u32 	%r768, [%rd7+268];
	xor.b32  	%r1027, %r1027, %r768;
	ld.global.u32 	%r769, [%rd7+272];
	xor.b32  	%r1026, %r1026, %r769;
	ld.global.u32 	%r770, [%rd7+276];
	xor.b32  	%r933, %r933, %r770;
$L__BB0_70:
	and.b32  	%r772, %r671, 16384;
	setp.eq.s32 	%p38, %r772, 0;
	@%p38 bra 	$L__BB0_72;
	ld.global.u32 	%r773, [%rd7+280];
	xor.b32  	%r937, %r937, %r773;
	ld.global.u32 	%r774, [%rd7+284];
	xor.b32  	%r1028, %r1028, %r774;
	ld.global.u32 	%r775, [%rd7+288];
	xor.b32  	%r1027, %r1027, %r775;
	ld.global.u32 	%r776, [%rd7+292];
	xor.b32  	%r1026, %r1026, %r776;
	ld.global.u32 	%r777, [%rd7+296];
	xor.b32  	%r933, %r933, %r777;
$L__BB0_72:
	and.b32  	%r779, %r671, 32768;
	setp.eq.s32 	%p39, %r779, 0;
	@%p39 bra 	$L__BB0_74;
	ld.global.u32 	%r780, [%rd7+300];
	xor.b32  	%r937, %r937, %r780;
	ld.global.u32 	%r781, [%rd7+304];
	xor.b32  	%r1028, %r1028, %r781;
	ld.global.u32 	%r782, [%rd7+308];
	xor.b32  	%r1027, %r1027, %r782;
	ld.global.u32 	%r783, [%rd7+312];
	xor.b32  	%r1026, %r1026, %r783;
	ld.global.u32 	%r784, [%rd7+316];
	xor.b32  	%r933, %r933, %r784;
$L__BB0_74:
	add.s32 	%r1024, %r1024, 16;
	setp.ne.s32 	%p40, %r1024, 32;
	@%p40 bra 	$L__BB0_42;
	mad.lo.s32 	%r785, %r1018, -31, %r187;
	add.s32 	%r1018, %r785, 1;
	setp.ne.s32 	%p41, %r1018, 5;
	@%p41 bra 	$L__BB0_41;
	st.local.u32 	[%rd1+4], %r937;
	st.local.v2.u32 	[%rd1+8], {%r1028, %r1027};
	st.local.v2.u32 	[%rd1+16], {%r1026, %r933};
	setp.ne.s64 	%p42, %rd4, 3;
	@%p42 bra 	$L__BB0_114;
	mov.b32 	%r933, 0;
	mov.u32 	%r1118, %r933;
	mov.u32 	%r1119, %r933;
	mov.u32 	%r1120, %r933;
	mov.u32 	%r937, %r933;
	mov.u32 	%r1110, %r933;
$L__BB0_78:
	mul.wide.u32 	%rd25, %r1110, 4;
	add.s64 	%rd26, %rd1, %rd25;
	ld.local.u32 	%r362, [%rd26+4];
	shl.b32 	%r363, %r1110, 5;
	mov.b32 	%r1116, 0;
$L__BB0_79:
	.pragma "nounroll";
	shr.u32 	%r788, %r362, %r1116;
	and.b32  	%r789, %r788, 1;
	setp.eq.b32 	%p43, %r789, 1;
	not.pred 	%p44, %p43;
	add.s32 	%r790, %r363, %r1116;
	mul.lo.s32 	%r791, %r790, 5;
	mul.wide.u32 	%rd27, %r791, 4;
	add.s64 	%rd8, %rd5, %rd27;
	@%p44 bra 	$L__BB0_81;
	ld.global.u32 	%r792, [%rd8];
	xor.b32  	%r937, %r937, %r792;
	ld.global.u32 	%r793, [%rd8+4];
	xor.b32  	%r1120, %r1120, %r793;
	ld.global.u32 	%r794, [%rd8+8];
	xor.b32  	%r1119, %r1119, %r794;
	ld.global.u32 	%r795, [%rd8+12];
	xor.b32  	%r1118, %r1118, %r795;
	ld.global.u32 	%r796, [%rd8+16];
	xor.b32  	%r933, %r933, %r796;
$L__BB0_81:
	and.b32  	%r798, %r788, 2;
	setp.eq.s32 	%p45, %r798, 0;
	@%p45 bra 	$L__BB0_83;
	ld.global.u32 	%r799, [%rd8+20];
	xor.b32  	%r937, %r937, %r799;
	ld.global.u32 	%r800, [%rd8+24];
	xor.b32  	%r1120, %r1120, %r800;
	ld.global.u32 	%r801, [%rd8+28];
	xor.b32  	%r1119, %r1119, %r801;
	ld.global.u32 	%r802, [%rd8+32];
	xor.b32  	%r1118, %r1118, %r802;
	ld.global.u32 	%r803, [%rd8+36];
	xor.b32  	%r933, %r933, %r803;
$L__BB0_83:
	and.b32  	%r805, %r788, 4;
	setp.eq.s32 	%p46, %r805, 0;
	@%p46 bra 	$L__BB0_85;
	ld.global.u32 	%r806, [%rd8+40];
	xor.b32  	%r937, %r937, %r806;
	ld.global.u32 	%r807, [%rd8+44];
	xor.b32  	%r1120, %r1120, %r807;
	ld.global.u32 	%r808, [%rd8+48];
	xor.b32  	%r1119, %r1119, %r808;
	ld.global.u32 	%r809, [%rd8+52];
	xor.b32  	%r1118, %r1118, %r809;
	ld.global.u32 	%r810, [%rd8+56];
	xor.b32  	%r933, %r933, %r810;
$L__BB0_85:
	and.b32  	%r812, %r788, 8;
	setp.eq.s32 	%p47, %r812, 0;
	@%p47 bra 	$L__BB0_87;
	ld.global.u32 	%r813, [%rd8+60];
	xor.b32  	%r937, %r937, %r813;
	ld.global.u32 	%r814, [%rd8+64];
	xor.b32  	%r1120, %r1120, %r814;
	ld.global.u32 	%r815, [%rd8+68];
	xor.b32  	%r1119, %r1119, %r815;
	ld.global.u32 	%r816, [%rd8+72];
	xor.b32  	%r1118, %r1118, %r816;
	ld.global.u32 	%r817, [%rd8+76];
	xor.b32  	%r933, %r933, %r817;
$L__BB0_87:
	and.b32  	%r819, %r788, 16;
	setp.eq.s32 	%p48, %r819, 0;
	@%p48 bra 	$L__BB0_89;
	ld.global.u32 	%r820, [%rd8+80];
	xor.b32  	%r937, %r937, %r820;
	ld.global.u32 	%r821, [%rd8+84];
	xor.b32  	%r1120, %r1120, %r821;
	ld.global.u32 	%r822, [%rd8+88];
	xor.b32  	%r1119, %r1119, %r822;
	ld.global.u32 	%r823, [%rd8+92];
	xor.b32  	%r1118, %r1118, %r823;
	ld.global.u32 	%r824, [%rd8+96];
	xor.b32  	%r933, %r933, %r824;
$L__BB0_89:
	and.b32  	%r826, %r788, 32;
	setp.eq.s32 	%p49, %r826, 0;
	@%p49 bra 	$L__BB0_91;
	ld.global.u32 	%r827, [%rd8+100];
	xor.b32  	%r937, %r937, %r827;
	ld.global.u32 	%r828, [%rd8+104];
	xor.b32  	%r1120, %r1120, %r828;
	ld.global.u32 	%r829, [%rd8+108];
	xor.b32  	%r1119, %r1119, %r829;
	ld.global.u32 	%r830, [%rd8+112];
	xor.b32  	%r1118, %r1118, %r830;
	ld.global.u32 	%r831, [%rd8+116];
	xor.b32  	%r933, %r933, %r831;
$L__BB0_91:
	and.b32  	%r833, %r788, 64;
	setp.eq.s32 	%p50, %r833, 0;
	@%p50 bra 	$L__BB0_93;
	ld.global.u32 	%r834, [%rd8+120];
	xor.b32  	%r937, %r937, %r834;
	ld.global.u32 	%r835, [%rd8+124];
	xor.b32  	%r1120, %r1120, %r835;
	ld.global.u32 	%r836, [%rd8+128];
	xor.b32  	%r1119, %r1119, %r836;
	ld.global.u32 	%r837, [%rd8+132];
	xor.b32  	%r1118, %r1118, %r837;
	ld.global.u32 	%r838, [%rd8+136];
	xor.b32  	%r933, %r933, %r838;
$L__BB0_93:
	and.b32  	%r840, %r788, 128;
	setp.eq.s32 	%p51, %r840, 0;
	@%p51 bra 	$L__BB0_95;
	ld.global.u32 	%r841, [%rd8+140];
	xor.b32  	%r937, %r937, %r841;
	ld.global.u32 	%r842, [%rd8+144];
	xor.b32  	%r1120, %r1120, %r842;
	ld.global.u32 	%r843, [%rd8+148];
	xor.b32  	%r1119, %r1119, %r843;
	ld.global.u32 	%r844, [%rd8+152];
	xor.b32  	%r1118, %r1118, %r844;
	ld.global.u32 	%r845, [%rd8+156];
	xor.b32  	%r933, %r933, %r845;
$L__BB0_95:
	and.b32  	%r847, %r788, 256;
	setp.eq.s32 	%p52, %r847, 0;
	@%p52 bra 	$L__BB0_97;
	ld.global.u32 	%r848, [%rd8+160];
	xor.b32  	%r937, %r937, %r848;
	ld.global.u32 	%r849, [%rd8+164];
	xor.b32  	%r1120, %r1120, %r849;
	ld.global.u32 	%r850, [%rd8+168];
	xor.b32  	%r1119, %r1119, %r850;
	ld.global.u32 	%r851, [%rd8+172];
	xor.b32  	%r1118, %r1118, %r851;
	ld.global.u32 	%r852, [%rd8+176];
	xor.b32  	%r933, %r933, %r852;
$L__BB0_97:
	and.b32  	%r854, %r788, 512;
	setp.eq.s32 	%p53, %r854, 0;
	@%p53 bra 	$L__BB0_99;
	ld.global.u32 	%r855, [%rd8+180];
	xor.b32  	%r937, %r937, %r855;
	ld.global.u32 	%r856, [%rd8+184];
	xor.b32  	%r1120, %r1120, %r856;
	ld.global.u32 	%r857, [%rd8+188];
	xor.b32  	%r1119, %r1119, %r857;
	ld.global.u32 	%r858, [%rd8+192];
	xor.b32  	%r1118, %r1118, %r858;
	ld.global.u32 	%r859, [%rd8+196];
	xor.b32  	%r933, %r933, %r859;
$L__BB0_99:
	and.b32  	%r861, %r788, 1024;
	setp.eq.s32 	%p54, %r861, 0;
	@%p54 bra 	$L__BB0_101;
	ld.global.u32 	%r862, [%rd8+200];
	xor.b32  	%r937, %r937, %r862;
	ld.global.u32 	%r863, [%rd8+204];
	xor.b32  	%r1120, %r1120, %r863;
	ld.global.u32 	%r864, [%rd8+208];
	xor.b32  	%r1119, %r1119, %r864;
	ld.global.u32 	%r865, [%rd8+212];
	xor.b32  	%r1118, %r1118, %r865;
	ld.global.u32 	%r866, [%rd8+216];
	xor.b32  	%r933, %r933, %r866;
$L__BB0_101:
	and.b32  	%r868, %r788, 2048;
	setp.eq.s32 	%p55, %r868, 0;
	@%p55 bra 	$L__BB0_103;
	ld.global.u32 	%r869, [%rd8+220];
	xor.b32  	%r937, %r937, %r869;
	ld.global.u32 	%r870, [%rd8+224];
	xor.b32  	%r1120, %r1120, %r870;
	ld.global.u32 	%r871, [%rd8+228];
	xor.b32  	%r1119, %r1119, %r871;
	ld.global.u32 	%r872, [%rd8+232];
	xor.b32  	%r1118, %r1118, %r872;
	ld.global.u32 	%r873, [%rd8+236];
	xor.b32  	%r933, %r933, %r873;
$L__BB0_103:
	and.b32  	%r875, %r788, 4096;
	setp.eq.s32 	%p56, %r875, 0;
	@%p56 bra 	$L__BB0_105;
	ld.global.u32 	%r876, [%rd8+240];
	xor.b32  	%r937, %r937, %r876;
	ld.global.u32 	%r877, [%rd8+244];
	xor.b32  	%r1120, %r1120, %r877;
	ld.global.u32 	%r878, [%rd8+248];
	xor.b32  	%r1119, %r1119, %r878;
	ld.global.u32 	%r879, [%rd8+252];
	xor.b32  	%r1118, %r1118, %r879;
	ld.global.u32 	%r880, [%rd8+256];
	xor.b32  	%r933, %r933, %r880;
$L__BB0_105:
	and.b32  	%r882, %r788, 8192;
	setp.eq.s32 	%p57, %r882, 0;
	@%p57 bra 	$L__BB0_107;
	ld.global.u32 	%r883, [%rd8+260];
	xor.b32  	%r937, %r937, %r883;
	ld.global.u32 	%r884, [%rd8+264];
	xor.b32  	%r1120, %r1120, %r884;
	ld.global.u32 	%r885, [%rd8+268];
	xor.b32  	%r1119, %r1119, %r885;
	ld.global.u32 	%r886, [%rd8+272];
	xor.b32  	%r1118, %r1118, %r886;
	ld.global.u32 	%r887, [%rd8+276];
	xor.b32  	%r933, %r933, %r887;
$L__BB0_107:
	and.b32  	%r889, %r788, 16384;
	setp.eq.s32 	%p58, %r889, 0;
	@%p58 bra 	$L__BB0_109;
	ld.global.u32 	%r890, [%rd8+280];
	xor.b32  	%r937, %r937, %r890;
	ld.global.u32 	%r891, [%rd8+284];
	xor.b32  	%r1120, %r1120, %r891;
	ld.global.u32 	%r892, [%rd8+288];
	xor.b32  	%r1119, %r1119, %r892;
	ld.global.u32 	%r893, [%rd8+292];
	xor.b32  	%r1118, %r1118, %r893;
	ld.global.u32 	%r894, [%rd8+296];
	xor.b32  	%r933, %r933, %r894;
$L__BB0_109:
	and.b32  	%r896, %r788, 32768;
	setp.eq.s32 	%p59, %r896, 0;
	@%p59 bra 	$L__BB0_111;
	ld.global.u32 	%r897, [%rd8+300];
	xor.b32  	%r937, %r937, %r897;
	ld.global.u32 	%r898, [%rd8+304];
	xor.b32  	%r1120, %r1120, %r898;
	ld.global.u32 	%r899, [%rd8+308];
	xor.b32  	%r1119, %r1119, %r899;
	ld.global.u32 	%r900, [%rd8+312];
	xor.b32  	%r1118, %r1118, %r900;
	ld.global.u32 	%r901, [%rd8+316];
	xor.b32  	%r933, %r933, %r901;
$L__BB0_111:
	add.s32 	%r1116, %r1116, 16;
	setp.ne.s32 	%p60, %r1116, 32;
	@%p60 bra 	$L__BB0_79;
	mad.lo.s32 	%r902, %r1110, -31, %r363;
	add.s32 	%r1110, %r902, 1;
	setp.ne.s32 	%p61, %r1110, 5;
	@%p61 bra 	$L__BB0_78;
	st.local.u32 	[%rd1+4], %r937;
	st.local.v2.u32 	[%rd1+8], {%r1120, %r1119};
	st.local.v2.u32 	[%rd1+16], {%r1118, %r933};
$L__BB0_114:
	shr.u64 	%rd34, %rd3, 2;
	add.s32 	%r920, %r920, 1;
	setp.gt.u64 	%p62, %rd3, 3;
	@%p62 bra 	$L__BB0_2;
$L__BB0_115:
	cvt.u32.u64 	%r903, %rd2;
	cvta.to.global.u64 	%rd28, %rd11;
	cvta.to.global.u64 	%rd29, %rd10;
	shr.u32 	%r904, %r937, 2;
	xor.b32  	%r905, %r904, %r937;
	shl.b32 	%r906, %r933, 4;
	shl.b32 	%r907, %r905, 1;
	xor.b32  	%r908, %r907, %r906;
	xor.b32  	%r909, %r908, %r905;
	xor.b32  	%r910, %r909, %r933;
	mad.lo.s32 	%r911, %r903, 362437, %r910;
	add.s32 	%r912, %r911, 832457172;
	mul.hi.u32 	%r913, %r912, 1374389535;
	shr.u32 	%r914, %r913, 5;
	mul.lo.s32 	%r915, %r914, 100;
	sub.s32 	%r916, %r912, %r915;
	mul.wide.u32 	%rd30, %r916, 4;
	add.s64 	%rd31, %rd28, %rd30;
	ld.global.u32 	%r917, [%rd31];
	shl.b64 	%rd32, %rd2, 2;
	add.s64 	%rd33, %rd29, %rd32;
	st.global.u32 	[%rd33], %r917;
	ret;

}


// ===== COMPILED SASS (sm_100) =====

	.target	sm_100

	.elftype	@"ET_EXEC"


//--------------------- .note.nv.tkinfo           --------------------------
	.section	.note.nv.tkinfo,"",@"SHT_NOTE"
	.sectionflags	@"SHF_NOTE_NV_TKINFO"
	.tkinfo
        /*0018*/ 	.word	0x00000002
        /*0030*/ 	.string	""
        /*0030*/ 	.string	"ptxas"
        /*0030*/ 	.string	"Cuda compilation tools, release 13.0, V13.0.88"
        /*0030*/ 	.string	"Build cuda_13.0.r13.0/compiler.36424714_0"
        /*0030*/ 	.string	"-arch sm_100 -m 64 "



//--------------------- .note.nv.cuinfo           --------------------------
	.section	.note.nv.cuinfo,"",@"SHT_NOTE"
	.sectionflags	@"SHF_NOTE_NV_CUINFO"
        /*0018*/ 	.short	0x0002
        /*001a*/ 	.short	0x0064
        /*001c*/ 	.short	0x0082
	.zero		2


//--------------------- .nv.info                  --------------------------
	.section	.nv.info,"",@"SHT_CUDA_INFO"
	.align	4


	//----- nvinfo : EIATTR_REGCOUNT
	.align		4
        /*0000*/ 	.byte	0x04, 0x2f
        /*0002*/ 	.short	(.L_10 - .L_9)
	.align		4
.L_9:
        /*0004*/ 	.word	index@(_Z9bootstrapPjPiP17curandStateXORWOW)
        /*0008*/ 	.word	0x00000020


	//----- nvinfo : EIATTR_FRAME_SIZE
	.align		4
.L_10:
        /*000c*/ 	.byte	0x04, 0x11
        /*000e*/ 	.short	(.L_12 - .L_11)
	.align		4
.L_11:
        /*0010*/ 	.word	index@(_Z9bootstrapPjPiP17curandStateXORWOW)
        /*0014*/ 	.word	0x00000030


	//----- nvinfo : EIATTR_MIN_STACK_SIZE
	.align		4
.L_12:
        /*0018*/ 	.byte	0x04, 0x12
        /*001a*/ 	.short	(.L_14 - .L_13)
	.align		4
.L_13:
        /*001c*/ 	.word	index@(_Z9bootstrapPjPiP17curandStateXORWOW)
        /*0020*/ 	.word	0x00000030
.L_14:


//--------------------- .nv.compat                --------------------------
	.section	.nv.compat,"",@"SHT_CUDA_COMPAT_INFO"
	.align	4
        /*0000*/ 	.byte	0x02, 0x09, 0x00, 0x00, 0x02, 0x02, 0x01, 0x00, 0x02, 0x05, 0x05, 0x00, 0x03, 0x07, 0x01, 0x01
        /*0010*/ 	.byte	0x02, 0x03, 0x00, 0x00, 0x02, 0x06, 0x01, 0x00, 0x04, 0x0b, 0x08, 0x00, 0x09, 0x00, 0x00, 0x00
        /*0020*/ 	.byte	0x00, 0x00, 0x00, 0x00


//--------------------- .nv.info._Z9bootstrapPjPiP17curandStateXORWOW --------------------------
	.section	.nv.info._Z9bootstrapPjPiP17curandStateXORWOW,"",@"SHT_CUDA_INFO"
	.sectionflags	@""
	.align	4


	//----- nvinfo : EIATTR_CUDA_API_VERSION
	.align		4
        /*0000*/ 	.byte	0x04, 0x37
        /*0002*/ 	.short	(.L_16 - .L_15)
.L_15:
        /*0004*/ 	.word	0x00000082


	//----- nvinfo : EIATTR_KPARAM_INFO
	.align		4
.L_16:
        /*0008*/ 	.byte	0x04, 0x17
        /*000a*/ 	.short	(.L_18 - .L_17)
.L_17:
        /*000c*/ 	.word	0x00000000
        /*0010*/ 	.short	0x0002
        /*0012*/ 	.short	0x0010
        /*0014*/ 	.byte	0x00, 0xf5, 0x21, 0x00


	//----- nvinfo : EIATTR_KPARAM_INFO
	.align		4
.L_18:
        /*0018*/ 	.byte	0x04, 0x17
        /*001a*/ 	.short	(.L_20 - .L_19)
.L_19:
        /*001c*/ 	.word	0x00000000
        /*0020*/ 	.short	0x0001
        /*0022*/ 	.short	0x0008
        /*0024*/ 	.byte	0x00, 0xf5, 0x21, 0x00


	//----- nvinfo : EIATTR_KPARAM_INFO
	.align		4
.L_20:
        /*0028*/ 	.byte	0x04, 0x17
        /*002a*/ 	.short	(.L_22 - .L_21)
.L_21:
        /*002c*/ 	.word	0x00000000
        /*0030*/ 	.short	0x0000
        /*0032*/ 	.short	0x0000
        /*0034*/ 	.byte	0x00, 0xf5, 0x21, 0x00


	//----- nvinfo : EIATTR_SPARSE_MMA_MASK
	.align		4
.L_22:
        /*0038*/ 	.byte	0x03, 0x50
        /*003a*/ 	.short	0x0000


	//----- nvinfo : EIATTR_MAXREG_COUNT
	.align		4
        /*003c*/ 	.byte	0x03, 0x1b
        /*003e*/ 	.short	0x00ff


	//----- nvinfo : EIATTR_MERCURY_ISA_VERSION
	.align		4
        /*0040*/ 	.byte	0x03, 0x5f
        /*0042*/ 	.short	0x0101


	//----- nvinfo : EIATTR_VRC_CTA_INIT_COUNT
	.align		4
        /*0044*/ 	.byte	0x02, 0x4a
	.zero		1
	.zero		1


	//----- nvinfo : EIATTR_EXIT_INSTR_OFFSETS
	.align		4
        /*0048*/ 	.byte	0x04, 0x1c
        /*004a*/ 	.short	(.L_24 - .L_23)


	//   ....[0]....
.L_23:
        /*004c*/ 	.word	0x00002800


	//----- nvinfo : EIATTR_CRS_STACK_SIZE
	.align		4
.L_24:
        /*0050*/ 	.byte	0x04, 0x1e
        /*0052*/ 	.short	(.L_26 - .L_25)
.L_25:
        /*0054*/ 	.word	0x00000000


	//----- nvinfo : EIATTR_CBANK_PARAM_SIZE
	.align		4
.L_26:
        /*0058*/ 	.byte	0x03, 0x19
        /*005a*/ 	.short	0x0018


	//----- nvinfo : EIATTR_PARAM_CBANK
	.align		4
        /*005c*/ 	.byte	0x04, 0x0a
        /*005e*/ 	.short	(.L_28 - .L_27)
	.align		4
.L_27:
        /*0060*/ 	.word	index@(.nv.constant0._Z9bootstrapPjPiP17curandStateXORWOW)
        /*0064*/ 	.short	0x0380
        /*0066*/ 	.short	0x0018


	//----- nvinfo : EIATTR_SW_WAR
	.align		4
.L_28:
        /*0068*/ 	.byte	0x04, 0x36
        /*006a*/ 	.short	(.L_30 - .L_29)
.L_29:
        /*006c*/ 	.word	0x00000008
.L_30:


//--------------------- .nv.callgraph             --------------------------
	.section	.nv.callgraph,"",@"SHT_CUDA_CALLGRAPH"
	.align	4
	.sectionentsize	8
	.align		4
        /*0000*/ 	.word	0x00000000
	.align		4
        /*0004*/ 	.word	0xffffffff
	.align		4
        /*0008*/ 	.word	0x00000000
	.align		4
        /*000c*/ 	.word	0xfffffffe
	.align		4
        /*0010*/ 	.word	0x00000000
	.align		4
        /*0014*/ 	.word	0xfffffffd
	.align		4
        /*0018*/ 	.word	0x00000000
	.align		4
        /*001c*/ 	.word	0xfffffffc


//--------------------- .nv.constant4             --------------------------
	.section	.nv.constant4,"a",@progbits
	.align	8
	.align		8
.nv.constant4:
        /*0000*/ 	.dword	precalc_xorwow_matrix
	.align		8
        /*0008*/ 	.dword	precalc_xorwow_offset_matrix
	.align		8
        /*0010*/ 	.dword	mrg32k3aM1
	.align		8
        /*0018*/ 	.dword	mrg32k3aM2
	.align		8
        /*0020*/ 	.dword	mrg32k3aM1SubSeq
	.align		8
        /*0028*/ 	.dword	mrg32k3aM2SubSeq
	.align		8
        /*0030*/ 	.dword	mrg32k3aM1Seq
	.align		8
        /*0038*/ 	.dword	mrg32k3aM2Seq


//--------------------- .nv.constant3             --------------------------
	.section	.nv.constant3,"a",@progbits
	.align	8
.nv.constant3:
	.type		__cr_lgamma_table,@object
	.size		__cr_lgamma_table,(.L_8 - __cr_lgamma_table)
__cr_lgamma_table:
        /*0000*/ 	.byte	0x00, 0x00, 0x00, 0x00, 0x00, 0x00, 0x00, 0x00, 0x00, 0x00, 0x00, 0x00, 0x00, 0x00, 0x00, 0x00
        /*0010*/ 	.byte	0xef, 0x39, 0xfa, 0xfe, 0x42, 0x2e, 0xe6, 0x3f, 0x02, 0x20, 0x2a, 0xfa, 0x0b, 0xab, 0xfc, 0x3f
        /*0020*/ 	.byte	0xf9, 0x2c, 0x92, 0x7c, 0xa7, 0x6c, 0x09, 0x40, 0xc9, 0x79, 0x44, 0x3c, 0x64, 0x26, 0x13, 0x40
        /*0030*/ 	.byte	0xca, 0x01, 0xcf, 0x3a, 0x27, 0x51, 0x1a, 0x40, 0x30, 0xcc, 0x2d, 0xf3, 0xe1, 0x0c, 0x21, 0x40
        /*0040*/ 	.byte	0x0d, 0xb7, 0xfc, 0x82, 0x8e, 0x35, 0x25, 0x40
.L_8:


//--------------------- .text._Z9bootstrapPjPiP17curandStateXORWOW --------------------------
	.section	.text._Z9bootstrapPjPiP17curandStateXORWOW,"ax",@progbits
	.align	128
        .global         _Z9bootstrapPjPiP17curandStateXORWOW
        .type           _Z9bootstrapPjPiP17curandStateXORWOW,@function
        .size           _Z9bootstrapPjPiP17curandStateXORWOW,(.L_x_12 - _Z9bootstrapPjPiP17curandStateXORWOW)
        .other          _Z9bootstrapPjPiP17curandStateXORWOW,@"STO_CUDA_ENTRY STV_DEFAULT"
_Z9bootstrapPjPiP17curandStateXORWOW:
.text._Z9bootstrapPjPiP17curandStateXORWOW:
[----:B------:R-:W0:Y:S01]  /*0000*/  LDC R1, c[0x0][0x37c] ;  /* 0x0000df00ff017b82 */ /* 0x000e220000000800 */
[----:B------:R-:W1:Y:S07]  /*0010*/  S2R R14, SR_TID.X ;  /* 0x00000000000e7919 */ /* 0x000e6e0000002100 */
[----:B------:R-:W1:Y:S01]  /*0020*/  S2UR UR4, SR_CTAID.X ;  /* 0x00000000000479c3 */ /* 0x000e620000002500 */
[----:B------:R-:W2:Y:S01]  /*0030*/  LDCU.64 UR6, c[0x0][0x358] ;  /* 0x00006b00ff0677ac */ /* 0x000ea20008000a00 */
[----:B0-----:R-:W-:-:S06]  /*0040*/  VIADD R1, R1, 0xffffffd0 ;  /* 0xffffffd001017836 */ /* 0x001fcc0000000000 */
[----:B------:R-:W1:Y:S08]  /*0050*/  LDC R3, c[0x0][0x360] ;  /* 0x0000d800ff037b82 */ /* 0x000e700000000800 */
[----:B------:R-:W0:Y:S01]  /*0060*/  LDC.64 R16, c[0x0][0x390] ;  /* 0x0000e400ff107b82 */ /* 0x000e220000000a00 */
[----:B-1----:R-:W-:-:S04]  /*0070*/  IMAD R14, R3, UR4, R14 ;  /* 0x00000004030e7c24 */ /* 0x002fc8000f8e020e */
[----:B0-----:R-:W-:-:S05]  /*0080*/  IMAD.WIDE.U32 R16, R14, 0x30, R16 ;  /* 0x000000300e107825 */ /* 0x001fca00078e0010 */
[----:B--2---:R-:W2:Y:S04]  /*0090*/  LDG.E.64 R4, desc[UR6][R16.64+0x18] ;  /* 0x0000180610047981 */ /* 0x004ea8000c1e1b00 */
[----:B------:R-:W3:Y:S04]  /*00a0*/  LDG.E R2, desc[UR6][R16.64+0x20] ;  /* 0x0000200610027981 */ /* 0x000ee8000c1e1900 */
[----:B------:R-:W4:Y:S01]  /*00b0*/  LDG.E.64 R6, desc[UR6][R16.64+0x28] ;  /* 0x0000280610067981 */ /* 0x000f22000c1e1b00 */
[----:B------:R-:W-:Y:S01]  /*00c0*/  IMAD.MOV.U32 R8, RZ, RZ, 0x3198c20f ;  /* 0x3198c20fff087424 */ /* 0x000fe200078e00ff */
[----:B------:R-:W-:Y:S01]  /*00d0*/  ISETP.NE.AND P0, PT, R14, RZ, PT ;  /* 0x000000ff0e00720c */ /* 0x000fe20003f05270 */
[----:B------:R-:W-:Y:S01]  /*00e0*/  IMAD.MOV.U32 R9, RZ, RZ, 0x5efdb30c ;  /* 0x5efdb30cff097424 */ /* 0x000fe200078e00ff */
[----:B------:R-:W-:Y:S01]  /*00f0*/  BSSY.RECONVERGENT B0, `(.L_x_0) ;  /* 0x000025e000007945 */ /* 0x000fe20003800200 */
[----:B------:R-:W-:-:S02]  /*0100*/  IMAD.MOV.U32 R10, RZ, RZ, 0x423bb012 ;  /* 0x423bb012ff0a7424 */ /* 0x000fc400078e00ff */
[----:B------:R-:W-:Y:S01]  /*0110*/  IMAD.MOV.U32 R11, RZ, RZ, -0x75bd8fc ;  /* 0xf8a42704ff0b7424 */ /* 0x000fe200078e00ff */
[----:B------:R0:W-:Y:S01]  /*0120*/  STL.64 [R1], R8 ;  /* 0x0000000801007387 */ /* 0x0001e20000100a00 */
[----:B------:R-:W-:Y:S02]  /*0130*/  IMAD.MOV.U32 R12, RZ, RZ, -0x23270784 ;  /* 0xdcd8f87cff0c7424 */ /* 0x000fe400078e00ff */
[----:B------:R-:W-:Y:S01]  /*0140*/  IMAD.MOV.U32 R13, RZ, RZ, 0x57fa2510 ;  /* 0x57fa2510ff0d7424 */ /* 0x000fe200078e00ff */
[----:B------:R0:W-:Y:S01]  /*0150*/  STL.64 [R1+0x8], R10 ;  /* 0x0000080a01007387 */ /* 0x0001e20000100a00 */
[----:B------:R-:W-:Y:S02]  /*0160*/  IMAD.MOV.U32 R0, RZ, RZ, 0x5efdb30c ;  /* 0x5efdb30cff007424 */ /* 0x000fe400078e00ff */
[----:B------:R-:W-:Y:S01]  /*0170*/  IMAD.MOV.U32 R3, RZ, RZ, 0x57fa2510 ;  /* 0x57fa2510ff037424 */ /* 0x000fe200078e00ff */
[----:B------:R0:W-:Y:S04]  /*0180*/  STL.64 [R1+0x10], R12 ;  /* 0x0000100c01007387 */ /* 0x0001e80000100a00 */
[----:B--2---:R0:W-:Y:S04]  /*0190*/  STL.64 [R1+0x18], R4 ;  /* 0x0000180401007387 */ /* 0x0041e80000100a00 */
[----:B---3--:R0:W-:Y:S04]  /*01a0*/  STL [R1+0x20], R2 ;  /* 0x0000200201007387 */ /* 0x0081e80000100800 */
[----:B----4-:R0:W-:Y:S01]  /*01b0*/  STL.64 [R1+0x28], R6 ;  /* 0x0000280601007387 */ /* 0x0101e20000100a00 */
[----:B------:R-:W-:Y:S05]  /*01c0*/  @!P0 BRA `(.L_x_1) ;  /* 0x0000002400408947 */ /* 0x000fea0003800000 */
[----:B0-----:R-:W-:Y:S02]  /*01d0*/  IMAD.MOV.U32 R11, RZ, RZ, RZ ;  /* 0x000000ffff0b7224 */ /* 0x001fe400078e00ff */
[----:B------:R-:W-:Y:S02]  /*01e0*/  IMAD.MOV.U32 R0, RZ, RZ, 0x5efdb30c ;  /* 0x5efdb30cff007424 */ /* 0x000fe400078e00ff */
[----:B------:R-:W-:Y:S02]  /*01f0*/  IMAD.MOV.U32 R10, RZ, RZ, R14 ;  /* 0x000000ffff0a7224 */ /* 0x000fe400078e000e */
[----:B------:R-:W-:Y:S02]  /*0200*/  IMAD.MOV.U32 R7, RZ, RZ, RZ ;  /* 0x000000ffff077224 */ /* 0x000fe400078e00ff */
[----:B------:R-:W-:-:S07]  /*0210*/  IMAD.MOV.U32 R3, RZ, RZ, 0x57fa2510 ;  /* 0x57fa2510ff037424 */ /* 0x000fce00078e00ff */
.L_x_10:
[----:B0-----:R-:W-:Y:S01]  /*0220*/  LOP3.LUT R2, R10, 0x3, RZ, 0xc0, !PT ;  /* 0x000000030a027812 */ /* 0x001fe200078ec0ff */
[----:B------:R-:W-:Y:S03]  /*0230*/  BSSY.RECONVERGENT B1, `(.L_x_2) ;  /* 0x0000243000017945 */ /* 0x000fe60003800200 */
[----:B------:R-:W-:-:S04]  /*0240*/  ISETP.NE.U32.AND P0, PT, R2, RZ, PT ;  /* 0x000000ff0200720c */ /* 0x000fc80003f05070 */
[----:B------:R-:W-:-:S13]  /*0250*/  ISETP.NE.AND.EX P0, PT, RZ, RZ, PT, P0 ;  /* 0x000000ffff00720c */ /* 0x000fda0003f05300 */
[----:B------:R-:W-:Y:S05]  /*0260*/  @!P0 BRA `(.L_x_3) ;  /* 0x0000002000fc8947 */ /* 0x000fea0003800000 */
[----:B------:R-:W0:Y:S01]  /*0270*/  LDC.64 R8, c[0x4][0x8] ;  /* 0x01000200ff087b82 */ /* 0x000e220000000a00 */
[----:B------:R-:W-:Y:S01]  /*0280*/  IMAD.MOV.U32 R0, RZ, RZ, RZ ;  /* 0x000000ffff007224 */ /* 0x000fe200078e00ff */
[----:B------:R-:W-:Y:S01]  /*0290*/  CS2R R2, SRZ ;  /* 0x0000000000027805 */ /* 0x000fe2000001ff00 */
[----:B------:R-:W-:Y:S01]  /*02a0*/  IMAD.MOV.U32 R6, RZ, RZ, RZ ;  /* 0x000000ffff067224 */ /* 0x000fe200078e00ff */
[----:B------:R-:W-:Y:S01]  /*02b0*/  CS2R R4, SRZ ;  /* 0x0000000000047805 */ /* 0x000fe2000001ff00 */
[----:B0-----:R-:W-:-:S07]  /*02c0*/  IMAD.WIDE.U32 R8, R11, 0xc80, R8 ;  /* 0x00000c800b087825 */ /* 0x001fce00078e0008 */
.L_x_5:
[----:B------:R-:W-:-:S06]  /*02d0*/  IMAD R15, R6, 0x4, R1 ;  /* 0x00000004060f7824 */ /* 0x000fcc00078e0201 */
[----:B------:R-:W5:Y:S01]  /*02e0*/  LDL R15, [R15+0x4] ;  /* 0x000004000f0f7983 */ /* 0x000f620000100800 */
[----:B------:R-:W-:-:S05]  /*02f0*/  UMOV UR4, URZ ;  /* 0x000000ff00047c82 */ /* 0x000fca0008000000 */
.L_x_4:
[----:B-----5:R-:W-:Y:S01]  /*0300*/  SHF.R.U32.HI R20, RZ, UR4, R15 ;  /* 0x00000004ff147c19 */ /* 0x020fe2000801160f */
[----:B------:R-:W-:-:S03]  /*0310*/  IMAD.SHL.U32 R12, R6, 0x20, RZ ;  /* 0x00000020060c7824 */ /* 0x000fc600078e00ff */
[----:B------:R-:W-:Y:S01]  /*0320*/  LOP3.LUT R13, R20, 0x1, RZ, 0xc0, !PT ;  /* 0x00000001140d7812 */ /* 0x000fe200078ec0ff */
[----:B------:R-:W-:-:S03]  /*0330*/  VIADD R12, R12, UR4 ;  /* 0x000000040c0c7c36 */ /* 0x000fc60008000000 */
[----:B------:R-:W-:Y:S01]  /*0340*/  ISETP.NE.U32.AND P0, PT, R13, 0x1, PT ;  /* 0x000000010d00780c */ /* 0x000fe20003f05070 */
[----:B------:R-:W-:-:S03]  /*0350*/  IMAD R13, R12, 0x5, RZ ;  /* 0x000000050c0d7824 */ /* 0x000fc600078e02ff */
[----:B------:R-:W-:Y:S01]  /*0360*/  R2P PR, R20, 0x7e ;  /* 0x0000007e14007804 */ /* 0x000fe20000000000 */
[----:B------:R-:W-:-:S08]  /*0370*/  IMAD.WIDE.U32 R12, R13, 0x4, R8 ;  /* 0x000000040d0c7825 */ /* 0x000fd000078e0008 */
[----:B------:R-:W2:Y:S04]  /*0380*/  @!P0 LDG.E R17, desc[UR6][R12.64] ;  /* 0x000000060c118981 */ /* 0x000ea8000c1e1900 */
[----:B------:R-:W3:Y:S04]  /*0390*/  @P1 LDG.E R19, desc[UR6][R12.64+0x14] ;  /* 0x000014060c131981 */ /* 0x000ee8000c1e1900 */
[----:B------:R-:W4:Y:S04]  /*03a0*/  @P2 LDG.E R21, desc[UR6][R12.64+0x28] ;  /* 0x000028060c152981 */ /* 0x000f28000c1e1900 */
[----:B------:R-:W4:Y:S04]  /*03b0*/  @P3 LDG.E R23, desc[UR6][R12.64+0x3c] ;  /* 0x00003c060c173981 */ /* 0x000f28000c1e1900 */
[----:B------:R-:W4:Y:S04]  /*03c0*/  @!P0 LDG.E R16, desc[UR6][R12.64+0x8] ;  /* 0x000008060c108981 */ /* 0x000f28000c1e1900 */
[----:B------:R-:W4:Y:S04]  /*03d0*/  @P4 LDG.E R25, desc[UR6][R12.64+0x50] ;  /* 0x000050060c194981 */ /* 0x000f28000c1e1900 */
[----:B------:R-:W4:Y:S04]  /*03e0*/  @!P0 LDG.E R18, desc[UR6][R12.64+0x10] ;  /* 0x000010060c128981 */ /* 0x000f28000c1e1900 */
[----:B------:R-:W4:Y:S04]  /*03f0*/  @P1 LDG.E R22, desc[UR6][R12.64+0x1c] ;  /* 0x00001c060c161981 */ /* 0x000f28000c1e1900 */
[----:B------:R-:W4:Y:S04]  /*0400*/  @P1 LDG.E R24, desc[UR6][R12.64+0x24] ;  /* 0x000024060c181981 */ /* 0x000f28000c1e1900 */
[----:B------:R-:W4:Y:S01]  /*0410*/  @P6 LDG.E R27, desc[UR6][R12.64+0x78] ;  /* 0x000078060c1b6981 */ /* 0x000f22000c1e1900 */
[----:B--2---:R-:W-:-:S03]  /*0420*/  @!P0 LOP3.LUT R0, R0, R17, RZ, 0x3c, !PT ;  /* 0x0000001100008212 */ /* 0x004fc600078e3cff */
[----:B------:R-:W2:Y:S01]  /*0430*/  @!P0 LDG.E R17, desc[UR6][R12.64+0x4] ;  /* 0x000004060c118981 */ /* 0x000ea2000c1e1900 */
[----:B---3--:R-:W-:-:S03]  /*0440*/  @P1 LOP3.LUT R0, R0, R19, RZ, 0x3c, !PT ;  /* 0x0000001300001212 */ /* 0x008fc600078e3cff */
[----:B------:R-:W3:Y:S01]  /*0450*/  @!P0 LDG.E R19, desc[UR6][R12.64+0xc] ;  /* 0x00000c060c138981 */ /* 0x000ee2000c1e1900 */
[----:B----4-:R-:W-:-:S03]  /*0460*/  @P2 LOP3.LUT R0, R0, R21, RZ, 0x3c, !PT ;  /* 0x0000001500002212 */ /* 0x010fc600078e3cff */
[----:B------:R-:W4:Y:S01]  /*0470*/  @P1 LDG.E R21, desc[UR6][R12.64+0x18] ;  /* 0x000018060c151981 */ /* 0x000f22000c1e1900 */
[----:B------:R-:W-:-:S03]  /*0480*/  @P3 LOP3.LUT R0, R0, R23, RZ, 0x3c, !PT ;  /* 0x0000001700003212 */ /* 0x000fc600078e3cff */
[----:B------:R-:W4:Y:S01]  /*0490*/  @P5 LDG.E R23, desc[UR6][R12.64+0x64] ;  /* 0x000064060c175981 */ /* 0x000f22000c1e1900 */
[----:B------:R-:W-:-:S03]  /*04a0*/  @!P0 LOP3.LUT R5, R5, R16, RZ, 0x3c, !PT ;  /* 0x0000001005058212 */ /* 0x000fc600078e3cff */
[----:B------:R-:W4:Y:S01]  /*04b0*/  @P2 LDG.E R16, desc[UR6][R12.64+0x30] ;  /* 0x000030060c102981 */ /* 0x000f22000c1e1900 */
[----:B------:R-:W-:-:S03]  /*04c0*/  @P4 LOP3.LUT R0, R0, R25, RZ, 0x3c, !PT ;  /* 0x0000001900004212 */ /* 0x000fc600078e3cff */
[----:B------:R-:W4:Y:S01]  /*04d0*/  @P3 LDG.E R25, desc[UR6][R12.64+0x48] ;  /* 0x000048060c193981 */ /* 0x000f22000c1e1900 */
[----:B------:R-:W-:-:S03]  /*04e0*/  @!P0 LOP3.LUT R3, R3, R18, RZ, 0x3c, !PT ;  /* 0x0000001203038212 */ /* 0x000fc600078e3cff */
[----:B------:R-:W4:Y:S01]  /*04f0*/  @P2 LDG.E R18, desc[UR6][R12.64+0x38] ;  /* 0x000038060c122981 */ /* 0x000f22000c1e1900 */
[----:B------:R-:W-:-:S03]  /*0500*/  @P1 LOP3.LUT R5, R5, R22, RZ, 0x3c, !PT ;  /* 0x0000001605051212 */ /* 0x000fc600078e3cff */
[----:B------:R-:W4:Y:S01]  /*0510*/  @P3 LDG.E R22, desc[UR6][R12.64+0x44] ;  /* 0x000044060c163981 */ /* 0x000f22000c1e1900 */
[----:B--2---:R-:W-:-:S03]  /*0520*/  @!P0 LOP3.LUT R4, R4, R17, RZ, 0x3c, !PT ;  /* 0x0000001104048212 */ /* 0x004fc600078e3cff */
[----:B------:R-:W2:Y:S01]  /*0530*/  @P1 LDG.E R17, desc[UR6][R12.64+0x20] ;  /* 0x000020060c111981 */ /* 0x000ea2000c1e1900 */
[----:B---3--:R-:W-:-:S03]  /*0540*/  @!P0 LOP3.LUT R2, R2, R19, RZ, 0x3c, !PT ;  /* 0x0000001302028212 */ /* 0x008fc600078e3cff */
[----:B------:R-:W3:Y:S01]  /*0550*/  @P2 LDG.E R19, desc[UR6][R12.64+0x2c] ;  /* 0x00002c060c132981 */ /* 0x000ee2000c1e1900 */
[----:B----4-:R-:W-:-:S03]  /*0560*/  @P1 LOP3.LUT R4, R4, R21, RZ, 0x3c, !PT ;  /* 0x0000001504041212 */ /* 0x010fc600078e3cff */
[----:B------:R-:W4:Y:S01]  /*0570*/  @P2 LDG.E R21, desc[UR6][R12.64+0x34] ;  /* 0x000034060c152981 */ /* 0x000f22000c1e1900 */
[----:B------:R-:W-:-:S03]  /*0580*/  @P5 LOP3.LUT R0, R0, R23, RZ, 0x3c, !PT ;  /* 0x0000001700005212 */ /* 0x000fc600078e3cff */
[----:B------:R-:W4:Y:S01]  /*0590*/  @P3 LDG.E R23, desc[UR6][R12.64+0x40] ;  /* 0x000040060c173981 */ /* 0x000f22000c1e1900 */
[----:B------:R-:W-:Y:S02]  /*05a0*/  @P1 LOP3.LUT R3, R3, R24, RZ, 0x3c, !PT ;  /* 0x0000001803031212 */ /* 0x000fe400078e3cff */
[----:B------:R-:W-:Y:S01]  /*05b0*/  @P2 LOP3.LUT R5, R5, R16, RZ, 0x3c, !PT ;  /* 0x0000001005052212 */ /* 0x000fe200078e3cff */
[----:B------:R-:W4:Y:S04]  /*05c0*/  @P5 LDG.E R24, desc[UR6][R12.64+0x6c] ;  /* 0x00006c060c185981 */ /* 0x000f28000c1e1900 */
[----:B------:R-:W4:Y:S01]  /*05d0*/  @P3 LDG.E R16, desc[UR6][R12.64+0x4c] ;  /* 0x00004c060c103981 */ /* 0x000f22000c1e1900 */
[----:B------:R-:W-:-:S03]  /*05e0*/  @P2 LOP3.LUT R3, R3, R18, RZ, 0x3c, !PT ;  /* 0x0000001203032212 */ /* 0x000fc600078e3cff */
[----:B------:R-:W4:Y:S01]  /*05f0*/  @P4 LDG.E R18, desc[UR6][R12.64+0x58] ;  /* 0x000058060c124981 */ /* 0x000f22000c1e1900 */
[----:B------:R-:W-:-:S03]  /*0600*/  @P3 LOP3.LUT R5, R5, R22, RZ, 0x3c, !PT ;  /* 0x0000001605053212 */ /* 0x000fc600078e3cff */
[----:B------:R-:W4:Y:S01]  /*0610*/  @P4 LDG.E R22, desc[UR6][R12.64+0x60] ;  /* 0x000060060c164981 */ /* 0x000f22000c1e1900 */
[----:B--2---:R-:W-:-:S03]  /*0620*/  @P1 LOP3.LUT R2, R2, R17, RZ, 0x3c, !PT ;  /* 0x0000001102021212 */ /* 0x004fc600078e3cff */
[----:B------:R-:W2:Y:S01]  /*0630*/  @P4 LDG.E R17, desc[UR6][R12.64+0x54] ;  /* 0x000054060c114981 */ /* 0x000ea2000c1e1900 */
[----:B---3--:R-:W-:-:S03]  /*0640*/  @P2 LOP3.LUT R4, R4, R19, RZ, 0x3c, !PT ;  /* 0x0000001304042212 */ /* 0x008fc600078e3cff */
[----:B------:R-:W3:Y:S01]  /*0650*/  @P4 LDG.E R19, desc[UR6][R12.64+0x5c] ;  /* 0x00005c060c134981 */ /* 0x000ee2000c1e1900 */
[----:B----4-:R-:W-:-:S03]  /*0660*/  @P2 LOP3.LUT R2, R2, R21, RZ, 0x3c, !PT ;  /* 0x0000001502022212 */ /* 0x010fc600078e3cff */
[----:B------:R-:W4:Y:S01]  /*0670*/  @P5 LDG.E R21, desc[UR6][R12.64+0x68] ;  /* 0x000068060c155981 */ /* 0x000f22000c1e1900 */
[----:B------:R-:W-:-:S03]  /*0680*/  @P3 LOP3.LUT R4, R4, R23, RZ, 0x3c, !PT ;  /* 0x0000001704043212 */ /* 0x000fc600078e3cff */
[----:B------:R-:W4:Y:S01]  /*0690*/  @P5 LDG.E R23, desc[UR6][R12.64+0x70] ;  /* 0x000070060c175981 */ /* 0x000f22000c1e1900 */
[----:B------:R-:W-:Y:S02]  /*06a0*/  LOP3.LUT P0, RZ, R20, 0x80, RZ, 0xc0, !PT ;  /* 0x0000008014ff7812 */ /* 0x000fe4000780c0ff */
[----:B------:R-:W-:Y:S02]  /*06b0*/  @P3 LOP3.LUT R2, R2, R25, RZ, 0x3c, !PT ;  /* 0x0000001902023212 */ /* 0x000fe400078e3cff */
[----:B------:R-:W-:Y:S02]  /*06c0*/  @P3 LOP3.LUT R3, R3, R16, RZ, 0x3c, !PT ;  /* 0x0000001003033212 */ /* 0x000fe400078e3cff */
[----:B------:R-:W4:Y:S01]  /*06d0*/  @P5 LDG.E R16, desc[UR6][R12.64+0x74] ;  /* 0x000074060c105981 */ /* 0x000f22000c1e1900 */
[----:B------:R-:W-:-:S03]  /*06e0*/  @P4 LOP3.LUT R5, R5, R18, RZ, 0x3c, !PT ;  /* 0x0000001205054212 */ /* 0x000fc600078e3cff */
[----:B------:R-:W4:Y:S01]  /*06f0*/  @P6 LDG.E R18, desc[UR6][R12.64+0x80] ;  /* 0x000080060c126981 */ /* 0x000f22000c1e1900 */
[----:B------:R-:W-:-:S03]  /*0700*/  @P4 LOP3.LUT R3, R3, R22, RZ, 0x3c, !PT ;  /* 0x0000001603034212 */ /* 0x000fc600078e3cff */
[----:B------:R-:W4:Y:S01]  /*0710*/  @P6 LDG.E R22, desc[UR6][R12.64+0x88] ;  /* 0x000088060c166981 */ /* 0x000f22000c1e1900 */
[----:B------:R-:W-:-:S03]  /*0720*/  @P5 LOP3.LUT R5, R5, R24, RZ, 0x3c, !PT ;  /* 0x0000001805055212 */ /* 0x000fc600078e3cff */
[----:B------:R-:W4:Y:S04]  /*0730*/  @P0 LDG.E R25, desc[UR6][R12.64+0x8c] ;  /* 0x00008c060c190981 */ /* 0x000f28000c1e1900 */
[----:B------:R-:W4:Y:S04]  /*0740*/  @P0 LDG.E R24, desc[UR6][R12.64+0x94] ;  /* 0x000094060c180981 */ /* 0x000f28000c1e1900 */
        /* <DEDUP_REMOVED lines=9> */
[----:B------:R-:W-:Y:S02]  /*07e0*/  @P6 LOP3.LUT R0, R0, R27, RZ, 0x3c, !PT ;  /* 0x0000001b00006212 */ /* 0x000fe400078e3cff */
[----:B------:R-:W-:Y:S02]  /*07f0*/  @P5 LOP3.LUT R3, R3, R16, RZ, 0x3c, !PT ;  /* 0x0000001003035212 */ /* 0x000fe400078e3cff */
[----:B------:R-:W-:Y:S02]  /*0800*/  @P6 LOP3.LUT R5, R5, R18, RZ, 0x3c, !PT ;  /* 0x0000001205056212 */ /* 0x000fe400078e3cff */
[----:B------:R-:W-:Y:S02]  /*0810*/  @P6 LOP3.LUT R3, R3, R22, RZ, 0x3c, !PT ;  /* 0x0000001603036212 */ /* 0x000fe400078e3cff */
[----:B------:R-:W-:Y:S02]  /*0820*/  @P0 LOP3.LUT R0, R0, R25, RZ, 0x3c, !PT ;  /* 0x0000001900000212 */ /* 0x000fe400078e3cff */
[----:B------:R-:W-:-:S02]  /*0830*/  @P0 LOP3.LUT R5, R5, R24, RZ, 0x3c, !PT ;  /* 0x0000001805050212 */ /* 0x000fc400078e3cff */
[----:B------:R-:W-:Y:S02]  /*0840*/  @P0 LOP3.LUT R3, R3, R26, RZ, 0x3c, !PT ;  /* 0x0000001a03030212 */ /* 0x000fe400078e3cff */
[----:B--2---:R-:W-:Y:S02]  /*0850*/  @P6 LOP3.LUT R4, R4, R17, RZ, 0x3c, !PT ;  /* 0x0000001104046212 */ /* 0x004fe400078e3cff */
[----:B---3--:R-:W-:Y:S02]  /*0860*/  @P6 LOP3.LUT R2, R2, R19, RZ, 0x3c, !PT ;  /* 0x0000001302026212 */ /* 0x008fe400078e3cff */
[----:B----4-:R-:W-:Y:S02]  /*0870*/  @P0 LOP3.LUT R4, R4, R21, RZ, 0x3c, !PT ;  /* 0x0000001504040212 */ /* 0x010fe400078e3cff */
[----:B------:R-:W-:Y:S02]  /*0880*/  @P0 LOP3.LUT R2, R2, R23, RZ, 0x3c, !PT ;  /* 0x0000001702020212 */ /* 0x000fe400078e3cff */
[----:B------:R-:W-:-:S13]  /*0890*/  R2P PR, R20.B1, 0x7f ;  /* 0x0000007f14007804 */ /* 0x000fda0000001000 */
[----:B------:R-:W2:Y:S04]  /*08a0*/  @P0 LDG.E R18, desc[UR6][R12.64+0xb0] ;  /* 0x0000b0060c120981 */ /* 0x000ea8000c1e1900 */
[----:B------:R-:W3:Y:S04]  /*08b0*/  @P0 LDG.E R21, desc[UR6][R12.64+0xa0] ;  /* 0x0000a0060c150981 */ /* 0x000ee8000c1e1900 */
[----:B------:R-:W4:Y:S04]  /*08c0*/  @P0 LDG.E R23, desc[UR6][R12.64+0xa4] ;  /* 0x0000a4060c170981 */ /* 0x000f28000c1e1900 */
[----:B------:R-:W4:Y:S04]  /*08d0*/  @P0 LDG.E R16, desc[UR6][R12.64+0xa8] ;  /* 0x0000a8060c100981 */ /* 0x000f28000c1e1900 */
[----:B------:R-:W4:Y:S04]  /*08e0*/  @P0 LDG.E R25, desc[UR6][R12.64+0xac] ;  /* 0x0000ac060c190981 */ /* 0x000f28000c1e1900 */
[----:B------:R-:W4:Y:S04]  /*08f0*/  @P1 LDG.E R27, desc[UR6][R12.64+0xb4] ;  /* 0x0000b4060c1b1981 */ /* 0x000f28000c1e1900 */
[----:B------:R-:W4:Y:S04]  /*0900*/  @P2 LDG.E R29, desc[UR6][R12.64+0xc8] ;  /* 0x0000c8060c1d2981 */ /* 0x000f28000c1e1900 */
[----:B------:R-:W4:Y:S04]  /*0910*/  @P3 LDG.E R19, desc[UR6][R12.64+0xdc] ;  /* 0x0000dc060c133981 */ /* 0x000f28000c1e1900 */
        /* <DEDUP_REMOVED lines=12> */
[----:B------:R-:W-:Y:S01]  /*09e0*/  LOP3.LUT P0, RZ, R20, 0x8000, RZ, 0xc0, !PT ;  /* 0x0000800014ff7812 */ /* 0x000fe2000780c0ff */
[----:B------:R-:W4:Y:S04]  /*09f0*/  @P1 LDG.E R25, desc[UR6][R12.64+0xc0] ;  /* 0x0000c0060c191981 */ /* 0x000f28000c1e1900 */
[----:B------:R-:W4:Y:S01]  /*0a00*/  @P1 LDG.E R20, desc[UR6][R12.64+0xc4] ;  /* 0x0000c4060c141981 */ /* 0x000f22000c1e1900 */
[----:B------:R-:W-:-:S03]  /*0a10*/  @P1 LOP3.LUT R0, R0, R27, RZ, 0x3c, !PT ;  /* 0x0000001b00001212 */ /* 0x000fc600078e3cff */
[----:B------:R-:W4:Y:S01]  /*0a20*/  @P2 LDG.E R27, desc[UR6][R12.64+0xcc] ;  /* 0x0000cc060c1b2981 */ /* 0x000f22000c1e1900 */
[----:B------:R-:W-:-:S03]  /*0a30*/  @P2 LOP3.LUT R0, R0, R29, RZ, 0x3c, !PT ;  /* 0x0000001d00002212 */ /* 0x000fc600078e3cff */
[----:B------:R-:W4:Y:S01]  /*0a40*/  @P6 LDG.E R29, desc[UR6][R12.64+0x118] ;  /* 0x000118060c1d6981 */ /* 0x000f22000c1e1900 */
[----:B------:R-:W-:-:S03]  /*0a50*/  @P3 LOP3.LUT R0, R0, R19, RZ, 0x3c, !PT ;  /* 0x0000001300003212 */ /* 0x000fc600078e3cff */
[----:B------:R-:W4:Y:S01]  /*0a60*/  @P2 LDG.E R19, desc[UR6][R12.64+0xd4] ;  /* 0x0000d4060c132981 */ /* 0x000f22000c1e1900 */
[----:B------:R-:W-:-:S03]  /*0a70*/  @P4 LOP3.LUT R0, R0, R17, RZ, 0x3c, !PT ;  /* 0x0000001100004212 */ /* 0x000fc600078e3cff */
[----:B------:R-:W4:Y:S04]  /*0a80*/  @P5 LDG.E R17, desc[UR6][R12.64+0x108] ;  /* 0x000108060c115981 */ /* 0x000f28000c1e1900 */
[----:B------:R-:W4:Y:S01]  /*0a90*/  @P0 LDG.E R26, desc[UR6][R12.64+0x13c] ;  /* 0x00013c060c1a0981 */ /* 0x000f22000c1e1900 */
[----:B--2---:R-:W-:-:S03]  /*0aa0*/  @P1 LOP3.LUT R5, R5, R18, RZ, 0x3c, !PT ;  /* 0x0000001205051212 */ /* 0x004fc600078e3cff */
[----:B------:R-:W2:Y:S01]  /*0ab0*/  @P4 LDG.E R18, desc[UR6][R12.64+0x100] ;  /* 0x000100060c124981 */ /* 0x000ea2000c1e1900 */
[----:B---3--:R-:W-:Y:S02]  /*0ac0*/  @P5 LOP3.LUT R0, R0, R21, RZ, 0x3c, !PT ;  /* 0x0000001500005212 */ /* 0x008fe400078e3cff */
[----:B------:R-:W-:Y:S01]  /*0ad0*/  @P2 LOP3.LUT R5, R5, R22, RZ, 0x3c, !PT ;  /* 0x0000001605052212 */ /* 0x000fe200078e3cff */
[----:B------:R-:W3:Y:S01]  /*0ae0*/  @P3 LDG.E R21, desc[UR6][R12.64+0xe0] ;  /* 0x0000e0060c153981 */ /* 0x000ee2000c1e1900 */
[----:B----4-:R-:W-:-:S03]  /*0af0*/  @P1 LOP3.LUT R4, R4, R23, RZ, 0x3c, !PT ;  /* 0x0000001704041212 */ /* 0x010fc600078e3cff */
[----:B------:R-:W4:Y:S04]  /*0b00*/  @P3 LDG.E R22, desc[UR6][R12.64+0xec] ;  /* 0x0000ec060c163981 */ /* 0x000f28000c1e1900 */
[----:B------:R-:W2:Y:S01]  /*0b10*/  @P3 LDG.E R23, desc[UR6][R12.64+0xe8] ;  /* 0x0000e8060c173981 */ /* 0x000ea2000c1e1900 */
[----:B------:R-:W-:-:S03]  /*0b20*/  @P1 LOP3.LUT R2, R2, R25, RZ, 0x3c, !PT ;  /* 0x0000001902021212 */ /* 0x000fc600078e3cff */
[----:B------:R-:W2:Y:S01]  /*0b30*/  @P4 LDG.E R25, desc[UR6][R12.64+0xf4] ;  /* 0x0000f4060c194981 */ /* 0x000ea2000c1e1900 */
[----:B------:R-:W-:-:S03]  /*0b40*/  @P1 LOP3.LUT R3, R3, R20, RZ, 0x3c, !PT ;  /* 0x0000001403031212 */ /* 0x000fc600078e3cff */
[----:B------:R-:W2:Y:S01]  /*0b50*/  @P3 LDG.E R20, desc[UR6][R12.64+0xe4] ;  /* 0x0000e4060c143981 */ /* 0x000ea2000c1e1900 */
[----:B------:R-:W-:Y:S02]  /*0b60*/  @P2 LOP3.LUT R4, R4, R27, RZ, 0x3c, !PT ;  /* 0x0000001b04042212 */ /* 0x000fe400078e3cff */
[----:B------:R-:W-:Y:S01]  /*0b70*/  @P2 LOP3.LUT R3, R3, R16, RZ, 0x3c, !PT ;  /* 0x0000001003032212 */ /* 0x000fe200078e3cff */
[----:B------:R-:W2:Y:S04]  /*0b80*/  @P4 LDG.E R27, desc[UR6][R12.64+0xfc] ;  /* 0x0000fc060c1b4981 */ /* 0x000ea8000c1e1900 */
[----:B------:R-:W2:Y:S01]  /*0b90*/  @P5 LDG.E R16, desc[UR6][R12.64+0x10c] ;  /* 0x00010c060c105981 */ /* 0x000ea2000c1e1900 */
[----:B------:R-:W-:-:S03]  /*0ba0*/  @P2 LOP3.LUT R2, R2, R19, RZ, 0x3c, !PT ;  /* 0x0000001302022212 */ /* 0x000fc600078e3cff */
[----:B------:R-:W2:Y:S01]  /*0bb0*/  @P5 LDG.E R19, desc[UR6][R12.64+0x110] ;  /* 0x000110060c135981 */ /* 0x000ea2000c1e1900 */
[----:B------:R-:W-:-:S03]  /*0bc0*/  @P6 LOP3.LUT R0, R0, R29, RZ, 0x3c, !PT ;  /* 0x0000001d00006212 */ /* 0x000fc600078e3cff */
[----:B------:R-:W2:Y:S01]  /*0bd0*/  @P0 LDG.E R29, desc[UR6][R12.64+0x12c] ;  /* 0x00012c060c1d0981 */ /* 0x000ea2000c1e1900 */
[----:B---3--:R-:W-:-:S03]  /*0be0*/  @P3 LOP3.LUT R4, R4, R21, RZ, 0x3c, !PT ;  /* 0x0000001504043212 */ /* 0x008fc600078e3cff */
[----:B------:R-:W3:Y:S01]  /*0bf0*/  @P6 LDG.E R21, desc[UR6][R12.64+0x11c] ;  /* 0x00011c060c156981 */ /* 0x000ee2000c1e1900 */
[----:B----4-:R-:W-:-:S03]  /*0c00*/  @P3 LOP3.LUT R3, R3, R22, RZ, 0x3c, !PT ;  /* 0x0000001603033212 */ /* 0x010fc600078e3cff */
[----:B------:R-:W4:Y:S01]  /*0c10*/  @P6 LDG.E R22, desc[UR6][R12.64+0x128] ;  /* 0x000128060c166981 */ /* 0x000f22000c1e1900 */
[----:B--2---:R-:W-:Y:S02]  /*0c20*/  @P3 LOP3.LUT R2, R2, R23, RZ, 0x3c, !PT ;  /* 0x0000001702023212 */ /* 0x004fe400078e3cff */
[----:B------:R-:W-:Y:S01]  /*0c30*/  @P4 LOP3.LUT R3, R3, R18, RZ, 0x3c, !PT ;  /* 0x0000001203034212 */ /* 0x000fe200078e3cff */
[----:B------:R-:W2:Y:S01]  /*0c40*/  @P6 LDG.E R23, desc[UR6][R12.64+0x124] ;  /* 0x000124060c176981 */ /* 0x000ea2000c1e1900 */
[----:B------:R-:W-:-:S03]  /*0c50*/  @P4 LOP3.LUT R4, R4, R25, RZ, 0x3c, !PT ;  /* 0x0000001904044212 */ /* 0x000fc600078e3cff */
[----:B------:R-:W4:Y:S01]  /*0c60*/  @P6 LDG.E R18, desc[UR6][R12.64+0x120] ;  /* 0x000120060c126981 */ /* 0x000f22000c1e1900 */
[----:B------:R-:W-:-:S03]  /*0c70*/  @P3 LOP3.LUT R5, R5, R20, RZ, 0x3c, !PT ;  /* 0x0000001405053212 */ /* 0x000fc600078e3cff */
[----:B------:R-:W4:Y:S01]  /*0c80*/  @P5 LDG.E R20, desc[UR6][R12.64+0x114] ;  /* 0x000114060c145981 */ /* 0x000f22000c1e1900 */
[----:B------:R-:W-:Y:S02]  /*0c90*/  @P4 LOP3.LUT R5, R5, R24, RZ, 0x3c, !PT ;  /* 0x0000001805054212 */ /* 0x000fe400078e3cff */
[----:B------:R-:W-:Y:S01]  /*0ca0*/  @P5 LOP3.LUT R4, R4, R17, RZ, 0x3c, !PT ;  /* 0x0000001104045212 */ /* 0x000fe200078e3cff */
[----:B------:R-:W4:Y:S04]  /*0cb0*/  @P0 LDG.E R24, desc[UR6][R12.64+0x134] ;  /* 0x000134060c180981 */ /* 0x000f28000c1e1900 */
[----:B------:R-:W4:Y:S04]  /*0cc0*/  @P0 LDG.E R17, desc[UR6][R12.64+0x130] ;  /* 0x000130060c110981 */ /* 0x000f28000c1e1900 */
[----:B------:R-:W4:Y:S01]  /*0cd0*/  @P0 LDG.E R25, desc[UR6][R12.64+0x138] ;  /* 0x000138060c190981 */ /* 0x000f22000c1e1900 */
[----:B------:R-:W-:Y:S01]  /*0ce0*/  UIADD3 UR4, UPT, UPT, UR4, 0x10, URZ ;  /* 0x0000001004047890 */ /* 0x000fe2000fffe0ff */
[----:B------:R-:W-:-:S03]  /*0cf0*/  @P4 LOP3.LUT R2, R2, R27, RZ, 0x3c, !PT ;  /* 0x0000001b02024212 */ /* 0x000fc600078e3cff */
[----:B------:R-:W-:Y:S01]  /*0d00*/  UISETP.NE.AND UP0, UPT, UR4, 0x20, UPT ;  /* 0x000000200400788c */ /* 0x000fe2000bf05270 */
[----:B------:R-:W-:Y:S02]  /*0d10*/  @P5 LOP3.LUT R5, R5, R16, RZ, 0x3c, !PT ;  /* 0x0000001005055212 */ /* 0x000fe400078e3cff */
[----:B------:R-:W-:Y:S02]  /*0d20*/  @P5 LOP3.LUT R2, R2, R19, RZ, 0x3c, !PT ;  /* 0x0000001302025212 */ /* 0x000fe400078e3cff */
[----:B------:R-:W-:Y:S02]  /*0d30*/  @P0 LOP3.LUT R0, R0, R29, RZ, 0x3c, !PT ;  /* 0x0000001d00000212 */ /* 0x000fe400078e3cff */
[----:B---3--:R-:W-:Y:S02]  /*0d40*/  @P6 LOP3.LUT R4, R4, R21, RZ, 0x3c, !PT ;  /* 0x0000001504046212 */ /* 0x008fe400078e3cff */
[----:B--2---:R-:W-:Y:S02]  /*0d50*/  @P6 LOP3.LUT R2, R2, R23, RZ, 0x3c, !PT ;  /* 0x0000001702026212 */ /* 0x004fe400078e3cff */
[----:B----4-:R-:W-:-:S02]  /*0d60*/  @P6 LOP3.LUT R5, R5, R18, RZ, 0x3c, !PT ;  /* 0x0000001205056212 */ /* 0x010fc400078e3cff */
[----:B------:R-:W-:-:S04]  /*0d70*/  @P5 LOP3.LUT R3, R3, R20, RZ, 0x3c, !PT ;  /* 0x0000001403035212 */ /* 0x000fc800078e3cff */
[----:B------:R-:W-:Y:S02]  /*0d80*/  @P6 LOP3.LUT R3, R3, R22, RZ, 0x3c, !PT ;  /* 0x0000001603036212 */ /* 0x000fe400078e3cff */
[----:B------:R-:W-:Y:S02]  /*0d90*/  @P0 LOP3.LUT R5, R5, R24, RZ, 0x3c, !PT ;  /* 0x0000001805050212 */ /* 0x000fe400078e3cff */
[----:B------:R-:W-:Y:S02]  /*0da0*/  @P0 LOP3.LUT R4, R4, R17, RZ, 0x3c, !PT ;  /* 0x0000001104040212 */ /* 0x000fe400078e3cff */
[----:B------:R-:W-:Y:S02]  /*0db0*/  @P0 LOP3.LUT R3, R3, R26, RZ, 0x3c, !PT ;  /* 0x0000001a03030212 */ /* 0x000fe400078e3cff */
[----:B------:R-:W-:Y:S01]  /*0dc0*/  @P0 LOP3.LUT R2, R2, R25, RZ, 0x3c, !PT ;  /* 0x0000001902020212 */ /* 0x000fe200078e3cff */
[----:B------:R-:W-:Y:S06]  /*0dd0*/  BRA.U UP0, `(.L_x_4) ;  /* 0xfffffff500487547 */ /* 0x000fec000b83ffff */
[----:B------:R-:W-:-:S05]  /*0de0*/  VIADD R6, R6, 0x1 ;  /* 0x0000000106067836 */ /* 0x000fca0000000000 */
[----:B------:R-:W-:-:S13]  /*0df0*/  ISETP.NE.AND P0, PT, R6, 0x5, PT ;  /* 0x000000050600780c */ /* 0x000fda0003f05270 */
[----:B------:R-:W-:Y:S05]  /*0e00*/  @P0 BRA `(.L_x_5) ;  /* 0xfffffff400300947 */ /* 0x000fea000383ffff */
[----:B------:R-:W-:Y:S01]  /*0e10*/  LOP3.LUT R6, R10, 0x3, RZ, 0xc0, !PT ;  /* 0x000000030a067812 */ /* 0x000fe200078ec0ff */
[----:B------:R0:W-:Y:S03]  /*0e20*/  STL.64 [R1+0x8], R4 ;  /* 0x0000080401007387 */ /* 0x0001e60000100a00 */
[----:B------:R-:W-:Y:S01]  /*0e30*/  ISETP.NE.U32.AND P0, PT, R6, 0x1, PT ;  /* 0x000000010600780c */ /* 0x000fe20003f05070 */
[----:B------:R0:W-:Y:S03]  /*0e40*/  STL.64 [R1+0x10], R2 ;  /* 0x0000100201007387 */ /* 0x0001e60000100a00 */
[----:B------:R-:W-:Y:S01]  /*0e50*/  ISETP.NE.AND.EX P0, PT, RZ, RZ, PT, P0 ;  /* 0x000000ffff00720c */ /* 0x000fe20003f05300 */
[----:B------:R0:W-:-:S12]  /*0e60*/  STL [R1+0x4], R0 ;  /* 0x0000040001007387 */ /* 0x0001d80000100800 */
[----:B0-----:R-:W-:Y:S05]  /*0e70*/  @!P0 BRA `(.L_x_3) ;  /* 0x0000001400f88947 */ /* 0x001fea0003800000 */
[----:B------:R-:W-:Y:S01]  /*0e80*/  UMOV UR4, URZ ;  /* 0x000000ff00047c82 */ /* 0x000fe20008000000 */
[----:B------:R-:W-:Y:S01]  /*0e90*/  IMAD.MOV.U32 R0, RZ, RZ, RZ ;  /* 0x000000ffff007224 */ /* 0x000fe200078e00ff */
[----:B------:R-:W-:Y:S01]  /*0ea0*/  CS2R R4, SRZ ;  /* 0x0000000000047805 */ /* 0x000fe2000001ff00 */
[----:B------:R-:W-:Y:S02]  /*0eb0*/  IMAD.MOV.U32 R6, RZ, RZ, RZ ;  /* 0x000000ffff067224 */ /* 0x000fe400078e00ff */
[----:B------:R-:W-:Y:S02]  /*0ec0*/  IMAD.MOV.U32 R2, RZ, RZ, RZ ;  /* 0x000000ffff027224 */ /* 0x000fe400078e00ff */
[----:B------:R-:W-:-:S07]  /*0ed0*/  IMAD.U32 R3, RZ, RZ, UR4 ;  /* 0x00000004ff037e24 */ /* 0x000fce000f8e00ff */
.L_x_7:
[----:B------:R-:W-:-:S06]  /*0ee0*/  IMAD R15, R6, 0x4, R1 ;  /* 0x00000004060f7824 */ /* 0x000fcc00078e0201 */
[----:B------:R-:W5:Y:S01]  /*0ef0*/  LDL R15, [R15+0x4] ;  /* 0x000004000f0f7983 */ /* 0x000f620000100800 */
[----:B------:R-:W-:-:S05]  /*0f00*/  UMOV UR4, URZ ;  /* 0x000000ff00047c82 */ /* 0x000fca0008000000 */
.L_x_6:
        /* <DEDUP_REMOVED lines=180> */
[----:B------:R0:W-:Y:S03]  /*1a50*/  STL [R1+0x4], R0 ;  /* 0x0000040001007387 */ /* 0x0001e60000100800 */
[----:B------:R-:W-:Y:S01]  /*1a60*/  ISETP.NE.AND.EX P0, PT, RZ, RZ, PT, P0 ;  /* 0x000000ffff00720c */ /* 0x000fe20003f05300 */
[----:B------:R0:W-:-:S12]  /*1a70*/  STL.64 [R1+0x10], R2 ;  /* 0x0000100201007387 */ /* 0x0001d80000100a00 */
[----:B0-----:R-:W-:Y:S05]  /*1a80*/  @P0 BRA `(.L_x_3) ;  /* 0x0000000800f40947 */ /* 0x001fea0003800000 */
[----:B------:R-:W-:Y:S01]  /*1a90*/  UMOV UR4, URZ ;  /* 0x000000ff00047c82 */ /* 0x000fe20008000000 */
[----:B------:R-:W-:Y:S01]  /*1aa0*/  IMAD.MOV.U32 R0, RZ, RZ, RZ ;  /* 0x000000ffff007224 */ /* 0x000fe200078e00ff */
[----:B------:R-:W-:Y:S01]  /*1ab0*/  CS2R R4, SRZ ;  /* 0x0000000000047805 */ /* 0x000fe2000001ff00 */
[----:B------:R-:W-:Y:S02]  /*1ac0*/  IMAD.MOV.U32 R6, RZ, RZ, RZ ;  /* 0x000000ffff067224 */ /* 0x000fe400078e00ff */
[----:B------:R-:W-:Y:S02]  /*1ad0*/  IMAD.MOV.U32 R2, RZ, RZ, RZ ;  /* 0x000000ffff027224 */ /* 0x000fe400078e00ff */
[----:B------:R-:W-:-:S07]  /*1ae0*/  IMAD.U32 R3, RZ, RZ, UR4 ;  /* 0x00000004ff037e24 */ /* 0x000fce000f8e00ff */
.L_x_9:
[----:B------:R-:W-:-:S06]  /*1af0*/  IMAD R15, R6, 0x4, R1 ;  /* 0x00000004060f7824 */ /* 0x000fcc00078e0201 */
[----:B------:R-:W5:Y:S01]  /*1b00*/  LDL R15, [R15+0x4] ;  /* 0x000004000f0f7983 */ /* 0x000f620000100800 */
[----:B------:R-:W-:-:S05]  /*1b10*/  UMOV UR4, URZ ;  /* 0x000000ff00047c82 */ /* 0x000fca0008000000 */
.L_x_8:
        /* <DEDUP_REMOVED lines=177> */
[----:B------:R0:W-:Y:S04]  /*2630*/  STL.64 [R1+0x8], R4 ;  /* 0x0000080401007387 */ /* 0x0001e80000100a00 */
[----:B------:R0:W-:Y:S04]  /*2640*/  STL [R1+0x4], R0 ;  /* 0x0000040001007387 */ /* 0x0001e80000100800 */
[----:B------:R0:W-:Y:S02]  /*2650*/  STL.64 [R1+0x10], R2 ;  /* 0x0000100201007387 */ /* 0x0001e40000100a00 */
.L_x_3:
[----:B------:R-:W-:Y:S05]  /*2660*/  BSYNC.RECONVERGENT B1 ;  /* 0x0000000000017941 */ /* 0x000fea0003800200 */
.L_x_2:
[C---:B------:R-:W-:Y:S01]  /*2670*/  ISETP.GT.U32.AND P0, PT, R10.reuse, 0x3, PT ;  /* 0x000000030a00780c */ /* 0x040fe20003f04070 */
[----:B------:R-:W-:Y:S01]  /*2680*/  VIADD R11, R11, 0x1 ;  /* 0x000000010b0b7836 */ /* 0x000fe20000000000 */
[--C-:B------:R-:W-:Y:S02]  /*2690*/  SHF.R.U64 R10, R10, 0x2, R7.reuse ;  /* 0x000000020a0a7819 */ /* 0x100fe40000001207 */
[----:B------:R-:W-:Y:S02]  /*26a0*/  ISETP.GT.U32.AND.EX P0, PT, R7, RZ, PT, P0 ;  /* 0x000000ff0700720c */ /* 0x000fe40003f04100 */
[----:B------:R-:W-:-:S11]  /*26b0*/  SHF.R.U32.HI R7, RZ, 0x2, R7 ;  /* 0x00000002ff077819 */ /* 0x000fd60000011607 */
[----:B------:R-:W-:Y:S05]  /*26c0*/  @P0 BRA `(.L_x_10) ;  /* 0xffffffd800d40947 */ /* 0x000fea000383ffff */
.L_x_1:
[----:B------:R-:W-:Y:S05]  /*26d0*/  BSYNC.RECONVERGENT B0 ;  /* 0x0000000000007941 */ /* 0x000fea0003800200 */
.L_x_0:
[----:B0-----:R-:W-:Y:S01]  /*26e0*/  SHF.R.U32.HI R5, RZ, 0x2, R0 ;  /* 0x00000002ff057819 */ /* 0x001fe20000011600 */
[----:B------:R-:W0:Y:S03]  /*26f0*/  LDCU.64 UR4, c[0x0][0x380] ;  /* 0x00007000ff0477ac */ /* 0x000e260008000a00 */
[----:B------:R-:W-:Y:S01]  /*2700*/  LOP3.LUT R5, R5, R0, RZ, 0x3c, !PT ;  /* 0x0000000005057212 */ /* 0x000fe200078e3cff */
[----:B------:R-:W-:-:S04]  /*2710*/  IMAD.SHL.U32 R0, R3, 0x10, RZ ;  /* 0x0000001003007824 */ /* 0x000fc800078e00ff */
[----:B------:R-:W-:-:S05]  /*2720*/  IMAD.SHL.U32 R2, R5, 0x2, RZ ;  /* 0x0000000205027824 */ /* 0x000fca00078e00ff */
[----:B------:R-:W-:-:S04]  /*2730*/  LOP3.LUT R0, R5, R2, R0, 0x96, !PT ;  /* 0x0000000205007212 */ /* 0x000fc800078e9600 */
[----:B------:R-:W-:Y:S02]  /*2740*/  LOP3.LUT R5, R0, R3, RZ, 0x3c, !PT ;  /* 0x0000000300057212 */ /* 0x000fe400078e3cff */
[----:B------:R-:W1:Y:S03]  /*2750*/  LDC.64 R2, c[0x0][0x388] ;  /* 0x0000e200ff027b82 */ /* 0x000e660000000a00 */
[----:B------:R-:W-:-:S04]  /*2760*/  IMAD R5, R14, 0x587c5, R5 ;  /* 0x000587c50e057824 */ /* 0x000fc800078e0205 */
[----:B------:R-:W-:-:S04]  /*2770*/  VIADD R5, R5, 0x319e49d4 ;  /* 0x319e49d405057836 */ /* 0x000fc80000000000 */
[----:B------:R-:W-:-:S05]  /*2780*/  IMAD.HI.U32 R0, R5, 0x51eb851f, RZ ;  /* 0x51eb851f05007827 */ /* 0x000fca00078e00ff */
[----:B------:R-:W-:-:S05]  /*2790*/  SHF.R.U32.HI R0, RZ, 0x5, R0 ;  /* 0x00000005ff007819 */ /* 0x000fca0000011600 */
[----:B------:R-:W-:-:S04]  /*27a0*/  IMAD R5, R0, -0x64, R5 ;  /* 0xffffff9c00057824 */ /* 0x000fc800078e0205 */
[----:B-1----:R-:W-:-:S06]  /*27b0*/  IMAD.WIDE.U32 R2, R5, 0x4, R2 ;  /* 0x0000000405027825 */ /* 0x002fcc00078e0002 */
[----:B------:R-:W2:Y:S01]  /*27c0*/  LDG.E R3, desc[UR6][R2.64] ;  /* 0x0000000602037981 */ /* 0x000ea2000c1e1900 */
[----:B0-----:R-:W-:-:S04]  /*27d0*/  LEA R4, P0, R14, UR4, 0x2 ;  /* 0x000000040e047c11 */ /* 0x001fc8000f8010ff */
[----:B------:R-:W-:-:S05]  /*27e0*/  LEA.HI.X R5, R14, UR5, RZ, 0x2, P0 ;  /* 0x000000050e057c11 */ /* 0x000fca00080f14ff */
[----:B--2---:R-:W-:Y:S01]  /*27f0*/  STG.E desc[UR6][R4.64], R3 ;  /* 0x0000000304007986 */ /* 0x004fe2000c101906 */
[----:B------:R-:W-:Y:S05]  /*2800*/  EXIT ;  /* 0x000000000000794d */ /* 0x000fea0003800000 */
.L_x_11:
[----:B------:R-:W-:-:S00]  /*2810*/  BRA `(.L_x_11) ;  /* 0xfffffffc00fc7947 */ /* 0x000fc0000383ffff */
[----:B------:R-:W-:-:S00]  /*2820*/  NOP ;  /* 0x0000000000007918 */ /* 0x000fc00000000000 */
        /* <DEDUP_REMOVED lines=13> */
.L_x_12:


//--------------------- .nv.global.init           --------------------------
	.section	.nv.global.init,"aw",@progbits
	.align	4
.nv.global.init:
	.type		mrg32k3aM1SubSeq,@object
	.size		mrg32k3aM1SubSeq,(mrg32k3aM2SubSeq - mrg32k3aM1SubSeq)
mrg32k3aM1SubSeq:
        /*0000*/ 	.byte	0x0b, 0xcc, 0xee, 0x04, 0x73, 0x29, 0x8b, 0x6f, 0xf6, 0x53, 0x03, 0xf6, 0x23, 0xf6, 0xea, 0xda
        /* <DEDUP_REMOVED lines=125> */
	.type		mrg32k3aM2SubSeq,@object
	.size		mrg32k3aM2SubSeq,(mrg32k3aM1 - mrg32k3aM2SubSeq)
mrg32k3aM2SubSeq:
        /* <DEDUP_REMOVED lines=126> */
	.type		mrg32k3aM1,@object
	.size		mrg32k3aM1,(mrg32k3aM1Seq - mrg32k3aM1)
mrg32k3aM1:
        /* <DEDUP_REMOVED lines=144> */
	.type		mrg32k3aM1Seq,@object
	.size		mrg32k3aM1Seq,(mrg32k3aM2 - mrg32k3aM1Seq)
mrg32k3aM1Seq:
        /* <DEDUP_REMOVED lines=144> */
	.type		mrg32k3aM2,@object
	.size		mrg32k3aM2,(mrg32k3aM2Seq - mrg32k3aM2)
mrg32k3aM2:
        /* <DEDUP_REMOVED lines=144> */
	.type		mrg32k3aM2Seq,@object
	.size		mrg32k3aM2Seq,(precalc_xorwow_matrix - mrg32k3aM2Seq)
mrg32k3aM2Seq:
        /* <DEDUP_REMOVED lines=144> */
	.type		precalc_xorwow_matrix,@object
	.size		precalc_xorwow_matrix,(precalc_xorwow_offset_matrix - precalc_xorwow_matrix)
precalc_xorwow_matrix:
        /* <DEDUP_REMOVED lines=6400> */
	.type		precalc_xorwow_offset_matrix,@object
	.size		precalc_xorwow_offset_matrix,(.L_1 - precalc_xorwow_offset_matrix)
precalc_xorwow_offset_matrix:
        /* <DEDUP_REMOVED lines=6400> */
.L_1:


//--------------------- .nv.shared.reserved.0     --------------------------
	.section	.nv.shared.reserved.0,"aw",@nobits
	.weak		__nv_reservedSMEM_offset_0_alias
	.size		__nv_reservedSMEM_offset_0_alias, 0, 64
	.other		__nv_reservedSMEM_offset_0_alias,@"STO_CUDA_RESERVED_SHARED STV_DEFAULT"
__nv_reservedSMEM_offset_0_alias:
	.zero		0
	.zero		64


//--------------------- .nv.constant0._Z9bootstrapPjPiP17curandStateXORWOW --------------------------
	.section	.nv.constant0._Z9bootstrapPjPiP17curandStateXORWOW,"a",@progbits
	.sectionflags	@""
	.align	4
.nv.constant0._Z9bootstrapPjPiP17curandStateXORWOW:
	.zero		920


//--------------------- SYMBOLS --------------------------

	.type		.nv.reservedSmem.offset0,@object
	.size		.nv.reservedSmem.offset0,0x4
